//
// Generated by NVIDIA NVVM Compiler
//
// Compiler Build ID: CL-36424714
// Cuda compilation tools, release 13.0, V13.0.88
// Based on NVVM 20.0.0
//

.version 9.0
.target sm_100
.address_size 64

	// .globl	_Z15blockSortKernelPiii
.extern .shared .align 16 .b8 shared[];
.extern .shared .align 16 .b8 s_data[];

.visible .entry _Z15blockSortKernelPiii(
	.param .u64 .ptr .align 1 _Z15blockSortKernelPiii_param_0,
	.param .u32 _Z15blockSortKernelPiii_param_1,
	.param .u32 _Z15blockSortKernelPiii_param_2
)
{
	.reg .pred 	%p<10>;
	.reg .b32 	%r<33>;
	.reg .b64 	%rd<5>;

	ld.param.u64 	%rd2, [_Z15blockSortKernelPiii_param_0];
	ld.param.u32 	%r18, [_Z15blockSortKernelPiii_param_1];
	ld.param.u32 	%r19, [_Z15blockSortKernelPiii_param_2];
	cvta.to.global.u64 	%rd3, %rd2;
	mov.u32 	%r1, %tid.x;
	mov.u32 	%r21, %ctaid.x;
	mad.lo.s32 	%r2, %r19, %r21, %r1;
	setp.ge.s32 	%p1, %r2, %r18;
	mul.wide.s32 	%rd4, %r2, 4;
	add.s64 	%rd1, %rd3, %rd4;
	mov.b32 	%r30, 2147483647;
	@%p1 bra 	$L__BB0_2;
	ld.global.u32 	%r30, [%rd1];
$L__BB0_2:
	shl.b32 	%r22, %r1, 2;
	mov.u32 	%r23, shared;
	add.s32 	%r5, %r23, %r22;
	st.shared.u32 	[%r5], %r30;
	bar.sync 	0;
	setp.lt.s32 	%p2, %r19, 2;
	@%p2 bra 	$L__BB0_13;
	mov.b32 	%r31, 2;
$L__BB0_4:
	and.b32  	%r7, %r31, %r1;
	mov.u32 	%r32, %r31;
$L__BB0_5:
	mov.u32 	%r8, %r32;
	shr.u32 	%r32, %r8, 1;
	xor.b32  	%r10, %r32, %r1;
	setp.le.u32 	%p3, %r10, %r1;
	@%p3 bra 	$L__BB0_11;
	setp.ne.s32 	%p4, %r7, 0;
	@%p4 bra 	$L__BB0_9;
	ld.shared.u32 	%r11, [%r5];
	shl.b32 	%r27, %r10, 2;
	add.s32 	%r12, %r23, %r27;
	ld.shared.u32 	%r13, [%r12];
	setp.le.s32 	%p6, %r11, %r13;
	@%p6 bra 	$L__BB0_11;
	st.shared.u32 	[%r5], %r13;
	st.shared.u32 	[%r12], %r11;
	bra.uni 	$L__BB0_11;
$L__BB0_9:
	ld.shared.u32 	%r14, [%r5];
	shl.b32 	%r25, %r10, 2;
	add.s32 	%r15, %r23, %r25;
	ld.shared.u32 	%r16, [%r15];
	setp.ge.s32 	%p5, %r14, %r16;
	@%p5 bra 	$L__BB0_11;
	st.shared.u32 	[%r5], %r16;
	st.shared.u32 	[%r15], %r14;
$L__BB0_11:
	bar.sync 	0;
	setp.gt.u32 	%p7, %r8, 3;
	@%p7 bra 	$L__BB0_5;
	shl.b32 	%r31, %r31, 1;
	setp.le.s32 	%p8, %r31, %r19;
	@%p8 bra 	$L__BB0_4;
$L__BB0_13:
	setp.ge.s32 	%p9, %r2, %r18;
	@%p9 bra 	$L__BB0_15;
	ld.shared.u32 	%r29, [%r5];
	st.global.u32 	[%rd1], %r29;
$L__BB0_15:
	ret;

}
	// .globl	_Z19mergeKernelNoSharedPiS_ii
.visible .entry _Z19mergeKernelNoSharedPiS_ii(
	.param .u64 .ptr .align 1 _Z19mergeKernelNoSharedPiS_ii_param_0,
	.param .u64 .ptr .align 1 _Z19mergeKernelNoSharedPiS_ii_param_1,
	.param .u32 _Z19mergeKernelNoSharedPiS_ii_param_2,
	.param .u32 _Z19mergeKernelNoSharedPiS_ii_param_3
)
{
	.reg .pred 	%p<19>;
	.reg .b32 	%r<125>;
	.reg .b64 	%rd<31>;

	ld.param.u64 	%rd7, [_Z19mergeKernelNoSharedPiS_ii_param_0];
	ld.param.u64 	%rd8, [_Z19mergeKernelNoSharedPiS_ii_param_1];
	ld.param.u32 	%r63, [_Z19mergeKernelNoSharedPiS_ii_param_2];
	ld.param.u32 	%r64, [_Z19mergeKernelNoSharedPiS_ii_param_3];
	cvta.to.global.u64 	%rd1, %rd8;
	cvta.to.global.u64 	%rd2, %rd7;
	mov.u32 	%r65, %ctaid.x;
	mul.lo.s32 	%r66, %r64, %r65;
	shl.b32 	%r1, %r66, 1;
	setp.ge.s32 	%p1, %r1, %r63;
	@%p1 bra 	$L__BB1_19;
	add.s32 	%r67, %r1, %r64;
	min.s32 	%r2, %r67, %r63;
	add.s32 	%r68, %r67, %r64;
	min.s32 	%r3, %r68, %r63;
	sub.s32 	%r4, %r2, %r1;
	sub.s32 	%r5, %r3, %r2;
	mov.u32 	%r69, %tid.x;
	setp.ne.s32 	%p2, %r69, 0;
	@%p2 bra 	$L__BB1_19;
	min.s32 	%r71, %r4, %r5;
	setp.lt.s32 	%p3, %r71, 1;
	mov.b32 	%r111, 0;
	mov.u32 	%r110, %r111;
	mov.u32 	%r112, %r111;
	@%p3 bra 	$L__BB1_5;
	mov.b32 	%r112, 0;
	mov.u32 	%r110, %r112;
	mov.u32 	%r111, %r112;
$L__BB1_4:
	add.s32 	%r73, %r111, %r1;
	mul.wide.s32 	%rd9, %r73, 4;
	add.s64 	%rd10, %rd2, %rd9;
	ld.global.u32 	%r74, [%rd10];
	add.s32 	%r76, %r110, %r2;
	mul.wide.s32 	%rd11, %r76, 4;
	add.s64 	%rd12, %rd2, %rd11;
	ld.global.u32 	%r77, [%rd12];
	setp.gt.s32 	%p4, %r74, %r77;
	setp.le.s32 	%p5, %r74, %r77;
	selp.u32 	%r79, 1, 0, %p5;
	add.s32 	%r111, %r111, %r79;
	selp.u32 	%r80, 1, 0, %p4;
	add.s32 	%r110, %r110, %r80;
	min.s32 	%r81, %r74, %r77;
	add.s32 	%r82, %r112, %r1;
	mul.wide.s32 	%rd13, %r82, 4;
	add.s64 	%rd14, %rd1, %rd13;
	st.global.u32 	[%rd14], %r81;
	add.s32 	%r112, %r112, 1;
	setp.lt.s32 	%p6, %r111, %r4;
	setp.lt.s32 	%p7, %r110, %r5;
	and.pred  	%p8, %p6, %p7;
	@%p8 bra 	$L__BB1_4;
$L__BB1_5:
	setp.ge.s32 	%p9, %r111, %r4;
	@%p9 bra 	$L__BB1_12;
	add.s32 	%r104, %r1, %r111;
	sub.s32 	%r84, %r2, %r104;
	and.b32  	%r10, %r84, 3;
	setp.eq.s32 	%p10, %r10, 0;
	mov.u32 	%r121, %r111;
	@%p10 bra 	$L__BB1_9;
	add.s32 	%r105, %r112, %r1;
	neg.s32 	%r103, %r10;
	add.s32 	%r112, %r112, %r10;
	add.s32 	%r121, %r111, %r10;
$L__BB1_8:
	.pragma "nounroll";
	mul.wide.s32 	%rd15, %r105, 4;
	add.s64 	%rd16, %rd1, %rd15;
	mul.wide.s32 	%rd17, %r104, 4;
	add.s64 	%rd18, %rd2, %rd17;
	ld.global.u32 	%r85, [%rd18];
	st.global.u32 	[%rd16], %r85;
	add.s32 	%r105, %r105, 1;
	add.s32 	%r104, %r104, 1;
	add.s32 	%r103, %r103, 1;
	setp.ne.s32 	%p11, %r103, 0;
	@%p11 bra 	$L__BB1_8;
$L__BB1_9:
	sub.s32 	%r86, %r1, %r2;
	add.s32 	%r87, %r86, %r111;
	setp.gt.u32 	%p12, %r87, -4;
	@%p12 bra 	$L__BB1_12;
	add.s64 	%rd3, %rd2, 8;
	add.s32 	%r119, %r121, %r1;
	add.s64 	%rd4, %rd1, 8;
	add.s32 	%r118, %r112, %r1;
$L__BB1_11:
	mul.wide.s32 	%rd19, %r119, 4;
	add.s64 	%rd20, %rd3, %rd19;
	mul.wide.s32 	%rd21, %r118, 4;
	add.s64 	%rd22, %rd4, %rd21;
	ld.global.u32 	%r88, [%rd20+-8];
	st.global.u32 	[%rd22+-8], %r88;
	ld.global.u32 	%r89, [%rd20+-4];
	st.global.u32 	[%rd22+-4], %r89;
	ld.global.u32 	%r90, [%rd20];
	st.global.u32 	[%rd22], %r90;
	add.s32 	%r121, %r121, 4;
	ld.global.u32 	%r91, [%rd20+4];
	add.s32 	%r112, %r112, 4;
	st.global.u32 	[%rd22+4], %r91;
	add.s32 	%r119, %r119, 4;
	add.s32 	%r118, %r118, 4;
	setp.lt.s32 	%p13, %r121, %r4;
	@%p13 bra 	$L__BB1_11;
$L__BB1_12:
	setp.ge.s32 	%p14, %r110, %r5;
	@%p14 bra 	$L__BB1_19;
	add.s32 	%r114, %r110, %r2;
	sub.s32 	%r92, %r3, %r114;
	and.b32  	%r34, %r92, 3;
	setp.eq.s32 	%p15, %r34, 0;
	mov.u32 	%r124, %r110;
	@%p15 bra 	$L__BB1_16;
	add.s32 	%r115, %r112, %r1;
	neg.s32 	%r113, %r34;
	add.s32 	%r112, %r112, %r34;
	add.s32 	%r124, %r110, %r34;
$L__BB1_15:
	.pragma "nounroll";
	mul.wide.s32 	%rd23, %r115, 4;
	add.s64 	%rd24, %rd1, %rd23;
	mul.wide.s32 	%rd25, %r114, 4;
	add.s64 	%rd26, %rd2, %rd25;
	ld.global.u32 	%r93, [%rd26];
	st.global.u32 	[%rd24], %r93;
	add.s32 	%r115, %r115, 1;
	add.s32 	%r114, %r114, 1;
	add.s32 	%r113, %r113, 1;
	setp.ne.s32 	%p16, %r113, 0;
	@%p16 bra 	$L__BB1_15;
$L__BB1_16:
	sub.s32 	%r94, %r110, %r3;
	add.s32 	%r95, %r94, %r2;
	setp.gt.u32 	%p17, %r95, -4;
	@%p17 bra 	$L__BB1_19;
	add.s64 	%rd5, %rd2, 8;
	add.s32 	%r123, %r124, %r2;
	add.s64 	%rd6, %rd1, 8;
	add.s32 	%r122, %r112, %r1;
$L__BB1_18:
	mul.wide.s32 	%rd27, %r123, 4;
	add.s64 	%rd28, %rd5, %rd27;
	mul.wide.s32 	%rd29, %r122, 4;
	add.s64 	%rd30, %rd6, %rd29;
	ld.global.u32 	%r96, [%rd28+-8];
	st.global.u32 	[%rd30+-8], %r96;
	ld.global.u32 	%r97, [%rd28+-4];
	st.global.u32 	[%rd30+-4], %r97;
	ld.global.u32 	%r98, [%rd28];
	st.global.u32 	[%rd30], %r98;
	add.s32 	%r124, %r124, 4;
	ld.global.u32 	%r99, [%rd28+4];
	st.global.u32 	[%rd30+4], %r99;
	add.s32 	%r123, %r123, 4;
	add.s32 	%r122, %r122, 4;
	setp.lt.s32 	%p18, %r124, %r5;
	@%p18 bra 	$L__BB1_18;
$L__BB1_19:
	ret;

}
	// .globl	_Z11mergeKernelPiS_ii
.visible .entry _Z11mergeKernelPiS_ii(
	.param .u64 .ptr .align 1 _Z11mergeKernelPiS_ii_param_0,
	.param .u64 .ptr .align 1 _Z11mergeKernelPiS_ii_param_1,
	.param .u32 _Z11mergeKernelPiS_ii_param_2,
	.param .u32 _Z11mergeKernelPiS_ii_param_3
)
{
	.reg .pred 	%p<23>;
	.reg .b32 	%r<163>;
	.reg .b64 	%rd<21>;

	ld.param.u64 	%rd5, [_Z11mergeKernelPiS_ii_param_0];
	ld.param.u64 	%rd6, [_Z11mergeKernelPiS_ii_param_1];
	ld.param.u32 	%r71, [_Z11mergeKernelPiS_ii_param_2];
	ld.param.u32 	%r72, [_Z11mergeKernelPiS_ii_param_3];
	cvta.to.global.u64 	%rd1, %rd5;
	cvta.to.global.u64 	%rd2, %rd6;
	mov.u32 	%r73, %ctaid.x;
	mul.lo.s32 	%r74, %r72, %r73;
	shl.b32 	%r1, %r74, 1;
	setp.ge.s32 	%p1, %r1, %r71;
	@%p1 bra 	$L__BB2_25;
	add.s32 	%r75, %r1, %r72;
	min.s32 	%r2, %r75, %r71;
	add.s32 	%r76, %r75, %r72;
	min.s32 	%r3, %r76, %r71;
	sub.s32 	%r4, %r2, %r1;
	sub.s32 	%r5, %r3, %r2;
	mov.u32 	%r6, %tid.x;
	setp.ge.s32 	%p2, %r6, %r4;
	@%p2 bra 	$L__BB2_4;
	mov.u32 	%r7, %ntid.x;
	mov.u32 	%r136, %r6;
$L__BB2_3:
	add.s32 	%r77, %r136, %r1;
	mul.wide.s32 	%rd7, %r77, 4;
	add.s64 	%rd8, %rd1, %rd7;
	ld.global.u32 	%r78, [%rd8];
	shl.b32 	%r79, %r136, 2;
	mov.u32 	%r80, s_data;
	add.s32 	%r81, %r80, %r79;
	st.shared.u32 	[%r81], %r78;
	add.s32 	%r136, %r136, %r7;
	setp.lt.s32 	%p3, %r136, %r4;
	@%p3 bra 	$L__BB2_3;
$L__BB2_4:
	setp.ge.s32 	%p4, %r6, %r5;
	@%p4 bra 	$L__BB2_7;
	mov.u32 	%r8, %ntid.x;
	mov.u32 	%r86, s_data;
	mov.u32 	%r137, %r6;
$L__BB2_6:
	add.s32 	%r82, %r137, %r2;
	mul.wide.s32 	%rd9, %r82, 4;
	add.s64 	%rd10, %rd1, %rd9;
	ld.global.u32 	%r83, [%rd10];
	add.s32 	%r84, %r137, %r4;
	shl.b32 	%r85, %r84, 2;
	add.s32 	%r87, %r86, %r85;
	st.shared.u32 	[%r87], %r83;
	add.s32 	%r137, %r137, %r8;
	setp.lt.s32 	%p5, %r137, %r5;
	@%p5 bra 	$L__BB2_6;
$L__BB2_7:
	bar.sync 	0;
	setp.ne.s32 	%p6, %r6, 0;
	@%p6 bra 	$L__BB2_25;
	min.s32 	%r89, %r4, %r5;
	setp.lt.s32 	%p7, %r89, 1;
	mov.b32 	%r149, 0;
	mov.u32 	%r148, %r149;
	mov.u32 	%r150, %r149;
	@%p7 bra 	$L__BB2_11;
	mov.b32 	%r150, 0;
	mov.u32 	%r92, s_data;
	mov.u32 	%r148, %r150;
	mov.u32 	%r149, %r150;
$L__BB2_10:
	shl.b32 	%r91, %r149, 2;
	add.s32 	%r93, %r92, %r91;
	ld.shared.u32 	%r94, [%r93];
	add.s32 	%r96, %r148, %r4;
	shl.b32 	%r97, %r96, 2;
	add.s32 	%r98, %r92, %r97;
	ld.shared.u32 	%r99, [%r98];
	setp.gt.s32 	%p8, %r94, %r99;
	setp.le.s32 	%p9, %r94, %r99;
	selp.u32 	%r101, 1, 0, %p9;
	add.s32 	%r149, %r149, %r101;
	selp.u32 	%r102, 1, 0, %p8;
	add.s32 	%r148, %r148, %r102;
	min.s32 	%r103, %r94, %r99;
	add.s32 	%r104, %r150, %r1;
	mul.wide.s32 	%rd11, %r104, 4;
	add.s64 	%rd12, %rd2, %rd11;
	st.global.u32 	[%rd12], %r103;
	add.s32 	%r150, %r150, 1;
	setp.lt.s32 	%p10, %r149, %r4;
	setp.lt.s32 	%p11, %r148, %r5;
	and.pred  	%p12, %p10, %p11;
	@%p12 bra 	$L__BB2_10;
$L__BB2_11:
	setp.ge.s32 	%p13, %r149, %r4;
	@%p13 bra 	$L__BB2_18;
	add.s32 	%r106, %r1, %r149;
	sub.s32 	%r107, %r2, %r106;
	and.b32  	%r16, %r107, 3;
	setp.eq.s32 	%p14, %r16, 0;
	mov.u32 	%r159, %r149;
	@%p14 bra 	$L__BB2_15;
	add.s32 	%r143, %r150, %r1;
	shl.b32 	%r108, %r149, 2;
	mov.u32 	%r109, s_data;
	add.s32 	%r142, %r109, %r108;
	neg.s32 	%r141, %r16;
	add.s32 	%r150, %r150, %r16;
	add.s32 	%r159, %r149, %r16;
$L__BB2_14:
	.pragma "nounroll";
	mul.wide.s32 	%rd13, %r143, 4;
	add.s64 	%rd14, %rd2, %rd13;
	ld.shared.u32 	%r110, [%r142];
	st.global.u32 	[%rd14], %r110;
	add.s32 	%r143, %r143, 1;
	add.s32 	%r142, %r142, 4;
	add.s32 	%r141, %r141, 1;
	setp.ne.s32 	%p15, %r141, 0;
	@%p15 bra 	$L__BB2_14;
$L__BB2_15:
	sub.s32 	%r111, %r1, %r2;
	add.s32 	%r112, %r111, %r149;
	setp.gt.u32 	%p16, %r112, -4;
	@%p16 bra 	$L__BB2_18;
	shl.b32 	%r113, %r159, 2;
	mov.u32 	%r114, s_data;
	add.s32 	%r115, %r113, %r114;
	add.s32 	%r157, %r115, 8;
	add.s64 	%rd3, %rd2, 8;
	add.s32 	%r156, %r150, %r1;
$L__BB2_17:
	mul.wide.s32 	%rd15, %r156, 4;
	add.s64 	%rd16, %rd3, %rd15;
	ld.shared.u32 	%r116, [%r157+-8];
	st.global.u32 	[%rd16+-8], %r116;
	ld.shared.u32 	%r117, [%r157+-4];
	st.global.u32 	[%rd16+-4], %r117;
	ld.shared.u32 	%r118, [%r157];
	st.global.u32 	[%rd16], %r118;
	add.s32 	%r159, %r159, 4;
	ld.shared.u32 	%r119, [%r157+4];
	add.s32 	%r150, %r150, 4;
	st.global.u32 	[%rd16+4], %r119;
	add.s32 	%r157, %r157, 16;
	add.s32 	%r156, %r156, 4;
	setp.lt.s32 	%p17, %r159, %r4;
	@%p17 bra 	$L__BB2_17;
$L__BB2_18:
	setp.ge.s32 	%p18, %r148, %r5;
	@%p18 bra 	$L__BB2_25;
	add.s32 	%r40, %r148, %r2;
	sub.s32 	%r120, %r3, %r40;
	and.b32  	%r41, %r120, 3;
	setp.eq.s32 	%p19, %r41, 0;
	mov.u32 	%r162, %r148;
	@%p19 bra 	$L__BB2_22;
	add.s32 	%r153, %r150, %r1;
	sub.s32 	%r121, %r40, %r1;
	shl.b32 	%r122, %r121, 2;
	mov.u32 	%r123, s_data;
	add.s32 	%r152, %r123, %r122;
	neg.s32 	%r151, %r41;
	add.s32 	%r150, %r150, %r41;
	add.s32 	%r162, %r148, %r41;
$L__BB2_21:
	.pragma "nounroll";
	mul.wide.s32 	%rd17, %r153, 4;
	add.s64 	%rd18, %rd2, %rd17;
	ld.shared.u32 	%r124, [%r152];
	st.global.u32 	[%rd18], %r124;
	add.s32 	%r153, %r153, 1;
	add.s32 	%r152, %r152, 4;
	add.s32 	%r151, %r151, 1;
	setp.ne.s32 	%p20, %r151, 0;
	@%p20 bra 	$L__BB2_21;
$L__BB2_22:
	sub.s32 	%r125, %r148, %r3;
	add.s32 	%r126, %r125, %r2;
	setp.gt.u32 	%p21, %r126, -4;
	@%p21 bra 	$L__BB2_25;
	add.s32 	%r127, %r162, %r2;
	sub.s32 	%r128, %r127, %r1;
	shl.b32 	%r129, %r128, 2;
	mov.u32 	%r130, s_data;
	add.s32 	%r131, %r129, %r130;
	add.s32 	%r161, %r131, 8;
	add.s64 	%rd4, %rd2, 8;
	add.s32 	%r160, %r150, %r1;
$L__BB2_24:
	mul.wide.s32 	%rd19, %r160, 4;
	add.s64 	%rd20, %rd4, %rd19;
	ld.shared.u32 	%r132, [%r161+-8];
	st.global.u32 	[%rd20+-8], %r132;
	ld.shared.u32 	%r133, [%r161+-4];
	st.global.u32 	[%rd20+-4], %r133;
	ld.shared.u32 	%r134, [%r161];
	st.global.u32 	[%rd20], %r134;
	add.s32 	%r162, %r162, 4;
	ld.shared.u32 	%r135, [%r161+4];
	st.global.u32 	[%rd20+4], %r135;
	add.s32 	%r161, %r161, 16;
	add.s32 	%r160, %r160, 4;
	setp.lt.s32 	%p22, %r162, %r5;
	@%p22 bra 	$L__BB2_24;
$L__BB2_25:
	ret;

}


// ===== COMPILED SASS (sm_100) =====

	.target	sm_100

	.elftype	@"ET_EXEC"


//--------------------- .note.nv.tkinfo           --------------------------
	.section	.note.nv.tkinfo,"",@"SHT_NOTE"
	.sectionflags	@"SHF_NOTE_NV_TKINFO"
	.tkinfo
        /*0018*/ 	.word	0x00000002
        /*0030*/ 	.string	""
        /*0030*/ 	.string	"ptxas"
        /*0030*/ 	.string	"Cuda compilation tools, release 13.0, V13.0.88"
        /*0030*/ 	.string	"Build cuda_13.0.r13.0/compiler.36424714_0"
        /*0030*/ 	.string	"-arch sm_100 -m 64 "



//--------------------- .note.nv.cuinfo           --------------------------
	.section	.note.nv.cuinfo,"",@"SHT_NOTE"
	.sectionflags	@"SHF_NOTE_NV_CUINFO"
        /*0018*/ 	.short	0x0002
        /*001a*/ 	.short	0x0064
        /*001c*/ 	.short	0x0082
	.zero		2


//--------------------- .nv.info                  --------------------------
	.section	.nv.info,"",@"SHT_CUDA_INFO"
	.align	4


	//----- nvinfo : EIATTR_REGCOUNT
	.align		4
        /*0000*/ 	.byte	0x04, 0x2f
        /*0002*/ 	.short	(.L_1 - .L_0)
	.align		4
.L_0:
        /*0004*/ 	.word	index@(_Z15blockSortKernelPiii)
        /*0008*/ 	.word	0x0000000c


	//----- nvinfo : EIATTR_FRAME_SIZE
	.align		4
.L_1:
        /*000c*/ 	.byte	0x04, 0x11
        /*000e*/ 	.short	(.L_3 - .L_2)
	.align		4
.L_2:
        /*0010*/ 	.word	index@(_Z15blockSortKernelPiii)
        /*0014*/ 	.word	0x00000000


	//----- nvinfo : EIATTR_REGCOUNT
	.align		4
.L_3:
        /*0018*/ 	.byte	0x04, 0x2f
        /*001a*/ 	.short	(.L_5 - .L_4)
	.align		4
.L_4:
        /*001c*/ 	.word	index@(_Z19mergeKernelNoSharedPiS_ii)
        /*0020*/ 	.word	0x00000020


	//----- nvinfo : EIATTR_FRAME_SIZE
	.align		4
.L_5:
        /*0024*/ 	.byte	0x04, 0x11
        /*0026*/ 	.short	(.L_7 - .L_6)
	.align		4
.L_6:
        /*0028*/ 	.word	index@(_Z19mergeKernelNoSharedPiS_ii)
        /*002c*/ 	.word	0x00000000


	//----- nvinfo : EIATTR_REGCOUNT
	.align		4
.L_7:
        /*0030*/ 	.byte	0x04, 0x2f
        /*0032*/ 	.short	(.L_9 - .L_8)
	.align		4
.L_8:
        /*0034*/ 	.word	index@(_Z11mergeKernelPiS_ii)
        /*0038*/ 	.word	0x00000020


	//----- nvinfo : EIATTR_FRAME_SIZE
	.align		4
.L_9:
        /*003c*/ 	.byte	0x04, 0x11
        /*003e*/ 	.short	(.L_11 - .L_10)
	.align		4
.L_10:
        /*0040*/ 	.word	index@(_Z11mergeKernelPiS_ii)
        /*0044*/ 	.word	0x00000000


	//----- nvinfo : EIATTR_MIN_STACK_SIZE
	.align		4
.L_11:
        /*0048*/ 	.byte	0x04, 0x12
        /*004a*/ 	.short	(.L_13 - .L_12)
	.align		4
.L_12:
        /*004c*/ 	.word	index@(_Z11mergeKernelPiS_ii)
        /*0050*/ 	.word	0x00000000


	//----- nvinfo : EIATTR_MIN_STACK_SIZE
	.align		4
.L_13:
        /*0054*/ 	.byte	0x04, 0x12
        /*0056*/ 	.short	(.L_15 - .L_14)
	.align		4
.L_14:
        /*0058*/ 	.word	index@(_Z19mergeKernelNoSharedPiS_ii)
        /*005c*/ 	.word	0x00000000


	//----- nvinfo : EIATTR_MIN_STACK_SIZE
	.align		4
.L_15:
        /*0060*/ 	.byte	0x04, 0x12
        /*0062*/ 	.short	(.L_17 - .L_16)
	.align		4
.L_16:
        /*0064*/ 	.word	index@(_Z15blockSortKernelPiii)
        /*0068*/ 	.word	0x00000000
.L_17:


//--------------------- .nv.compat                --------------------------
	.section	.nv.compat,"",@"SHT_CUDA_COMPAT_INFO"
	.align	4
        /*0000*/ 	.byte	0x02, 0x09, 0x00, 0x00, 0x02, 0x02, 0x01, 0x00, 0x02, 0x05, 0x05, 0x00, 0x03, 0x07, 0x01, 0x01
        /*0010*/ 	.byte	0x02, 0x03, 0x00, 0x00, 0x02, 0x06, 0x01, 0x00, 0x04, 0x0b, 0x08, 0x00, 0x09, 0x00, 0x00, 0x00
        /*0020*/ 	.byte	0x00, 0x00, 0x00, 0x00


//--------------------- .nv.info._Z11mergeKernelPiS_ii --------------------------
	.section	.nv.info._Z11mergeKernelPiS_ii,"",@"SHT_CUDA_INFO"
	.sectionflags	@""
	.align	4


	//----- nvinfo : EIATTR_CUDA_API_VERSION
	.align		4
        /*0000*/ 	.byte	0x04, 0x37
        /*0002*/ 	.short	(.L_19 - .L_18)
.L_18:
        /*0004*/ 	.word	0x00000082


	//----- nvinfo : EIATTR_KPARAM_INFO
	.align		4
.L_19:
        /*0008*/ 	.byte	0x04, 0x17
        /*000a*/ 	.short	(.L_21 - .L_20)
.L_20:
        /*000c*/ 	.word	0x00000000
        /*0010*/ 	.short	0x0003
        /*0012*/ 	.short	0x0014
        /*0014*/ 	.byte	0x00, 0xf0, 0x11, 0x00


	//----- nvinfo : EIATTR_KPARAM_INFO
	.align		4
.L_21:
        /*0018*/ 	.byte	0x04, 0x17
        /*001a*/ 	.short	(.L_23 - .L_22)
.L_22:
        /*001c*/ 	.word	0x00000000
        /*0020*/ 	.short	0x0002
        /*0022*/ 	.short	0x0010
        /*0024*/ 	.byte	0x00, 0xf0, 0x11, 0x00


	//----- nvinfo : EIATTR_KPARAM_INFO
	.align		4
.L_23:
        /*0028*/ 	.byte	0x04, 0x17
        /*002a*/ 	.short	(.L_25 - .L_24)
.L_24:
        /*002c*/ 	.word	0x00000000
        /*0030*/ 	.short	0x0001
        /*0032*/ 	.short	0x0008
        /*0034*/ 	.byte	0x00, 0xf5, 0x21, 0x00


	//----- nvinfo : EIATTR_KPARAM_INFO
	.align		4
.L_25:
        /*0038*/ 	.byte	0x04, 0x17
        /*003a*/ 	.short	(.L_27 - .L_26)
.L_26:
        /*003c*/ 	.word	0x00000000
        /*0040*/ 	.short	0x0000
        /*0042*/ 	.short	0x0000
        /*0044*/ 	.byte	0x00, 0xf5, 0x21, 0x00


	//----- nvinfo : EIATTR_SPARSE_MMA_MASK
	.align		4
.L_27:
        /*0048*/ 	.byte	0x03, 0x50
        /*004a*/ 	.short	0x0000


	//----- nvinfo : EIATTR_MAXREG_COUNT
	.align		4
        /*004c*/ 	.byte	0x03, 0x1b
        /*004e*/ 	.short	0x00ff


	//----- nvinfo : EIATTR_NUM_BARRIERS
	.align		4
        /*0050*/ 	.byte	0x02, 0x4c
        /*0052*/ 	.byte	0x01
	.zero		1


	//----- nvinfo : EIATTR_MERCURY_ISA_VERSION
	.align		4
        /*0054*/ 	.byte	0x03, 0x5f
        /*0056*/ 	.short	0x0101


	//----- nvinfo : EIATTR_VRC_CTA_INIT_COUNT
	.align		4
        /*0058*/ 	.byte	0x02, 0x4a
	.zero		1
	.zero		1


	//----- nvinfo : EIATTR_EXIT_INSTR_OFFSETS
	.align		4
        /*005c*/ 	.byte	0x04, 0x1c
        /*005e*/ 	.short	(.L_29 - .L_28)


	//   ....[0]....
.L_28:
        /*0060*/ 	.word	0x00000060


	//   ....[1]....
        /*0064*/ 	.word	0x00000350


	//   ....[2]....
        /*0068*/ 	.word	0x00000d80


	//   ....[3]....
        /*006c*/ 	.word	0x00000f10


	//   ....[4]....
        /*0070*/ 	.word	0x000014b0


	//   ....[5]....
        /*0074*/ 	.word	0x00001550


	//----- nvinfo : EIATTR_CRS_STACK_SIZE
	.align		4
.L_29:
        /*0078*/ 	.byte	0x04, 0x1e
        /*007a*/ 	.short	(.L_31 - .L_30)
.L_30:
        /*007c*/ 	.word	0x00000000


	//----- nvinfo : EIATTR_CBANK_PARAM_SIZE
	.align		4
.L_31:
        /*0080*/ 	.byte	0x03, 0x19
        /*0082*/ 	.short	0x0018


	//----- nvinfo : EIATTR_PARAM_CBANK
	.align		4
        /*0084*/ 	.byte	0x04, 0x0a
        /*0086*/ 	.short	(.L_33 - .L_32)
	.align		4
.L_32:
        /*0088*/ 	.word	index@(.nv.constant0._Z11mergeKernelPiS_ii)
        /*008c*/ 	.short	0x0380
        /*008e*/ 	.short	0x0018


	//----- nvinfo : EIATTR_SW_WAR
	.align		4
.L_33:
        /*0090*/ 	.byte	0x04, 0x36
        /*0092*/ 	.short	(.L_35 - .L_34)
.L_34:
        /*0094*/ 	.word	0x00000008
.L_35:


//--------------------- .nv.info._Z19mergeKernelNoSharedPiS_ii --------------------------
	.section	.nv.info._Z19mergeKernelNoSharedPiS_ii,"",@"SHT_CUDA_INFO"
	.sectionflags	@""
	.align	4


	//----- nvinfo : EIATTR_CUDA_API_VERSION
	.align		4
        /*0000*/ 	.byte	0x04, 0x37
        /*0002*/ 	.short	(.L_37 - .L_36)
.L_36:
        /*0004*/ 	.word	0x00000082


	//----- nvinfo : EIATTR_KPARAM_INFO
	.align		4
.L_37:
        /*0008*/ 	.byte	0x04, 0x17
        /*000a*/ 	.short	(.L_39 - .L_38)
.L_38:
        /*000c*/ 	.word	0x00000000
        /*0010*/ 	.short	0x0003
        /*0012*/ 	.short	0x0014
        /*0014*/ 	.byte	0x00, 0xf0, 0x11, 0x00


	//----- nvinfo : EIATTR_KPARAM_INFO
	.align		4
.L_39:
        /*0018*/ 	.byte	0x04, 0x17
        /*001a*/ 	.short	(.L_41 - .L_40)
.L_40:
        /*001c*/ 	.word	0x00000000
        /*0020*/ 	.short	0x0002
        /*0022*/ 	.short	0x0010
        /*0024*/ 	.byte	0x00, 0xf0, 0x11, 0x00


	//----- nvinfo : EIATTR_KPARAM_INFO
	.align		4
.L_41:
        /*0028*/ 	.byte	0x04, 0x17
        /*002a*/ 	.short	(.L_43 - .L_42)
.L_42:
        /*002c*/ 	.word	0x00000000
        /*0030*/ 	.short	0x0001
        /*0032*/ 	.short	0x0008
        /*0034*/ 	.byte	0x00, 0xf5, 0x21, 0x00


	//----- nvinfo : EIATTR_KPARAM_INFO
	.align		4
.L_43:
        /*0038*/ 	.byte	0x04, 0x17
        /*003a*/ 	.short	(.L_45 - .L_44)
.L_44:
        /*003c*/ 	.word	0x00000000
        /*0040*/ 	.short	0x0000
        /*0042*/ 	.short	0x0000
        /*0044*/ 	.byte	0x00, 0xf5, 0x21, 0x00


	//----- nvinfo : EIATTR_SPARSE_MMA_MASK
	.align		4
.L_45:
        /*0048*/ 	.byte	0x03, 0x50
        /*004a*/ 	.short	0x0000


	//----- nvinfo : EIATTR_MAXREG_COUNT
	.align		4
        /*004c*/ 	.byte	0x03, 0x1b
        /*004e*/ 	.short	0x00ff


	//----- nvinfo : EIATTR_MERCURY_ISA_VERSION
	.align		4
        /*0050*/ 	.byte	0x03, 0x5f
        /*0052*/ 	.short	0x0101


	//----- nvinfo : EIATTR_VRC_CTA_INIT_COUNT
	.align		4
        /*0054*/ 	.byte	0x02, 0x4a
	.zero		1
	.zero		1


	//----- nvinfo : EIATTR_EXIT_INSTR_OFFSETS
	.align		4
        /*0058*/ 	.byte	0x04, 0x1c
        /*005a*/ 	.short	(.L_47 - .L_46)


	//   ....[0]....
.L_46:
        /*005c*/ 	.word	0x00000060


	//   ....[1]....
        /*0060*/ 	.word	0x000000c0


	//   ....[2]....
        /*0064*/ 	.word	0x00000b90


	//   ....[3]....
        /*0068*/ 	.word	0x00000d10


	//   ....[4]....
        /*006c*/ 	.word	0x00001340


	//   ....[5]....
        /*0070*/ 	.word	0x000013f0


	//----- nvinfo : EIATTR_CBANK_PARAM_SIZE
	.align		4
.L_47:
        /*0074*/ 	.byte	0x03, 0x19
        /*0076*/ 	.short	0x0018


	//----- nvinfo : EIATTR_PARAM_CBANK
	.align		4
        /*0078*/ 	.byte	0x04, 0x0a
        /*007a*/ 	.short	(.L_49 - .L_48)
	.align		4
.L_48:
        /*007c*/ 	.word	index@(.nv.constant0._Z19mergeKernelNoSharedPiS_ii)
        /*0080*/ 	.short	0x0380
        /*0082*/ 	.short	0x0018


	//----- nvinfo : EIATTR_SW_WAR
	.align		4
.L_49:
        /*0084*/ 	.byte	0x04, 0x36
        /*0086*/ 	.short	(.L_51 - .L_50)
.L_50:
        /*0088*/ 	.word	0x00000008
.L_51:


//--------------------- .nv.info._Z15blockSortKernelPiii --------------------------
	.section	.nv.info._Z15blockSortKernelPiii,"",@"SHT_CUDA_INFO"
	.sectionflags	@""
	.align	4


	//----- nvinfo : EIATTR_CUDA_API_VERSION
	.align		4
        /*0000*/ 	.byte	0x04, 0x37
        /*0002*/ 	.short	(.L_53 - .L_52)
.L_52:
        /*0004*/ 	.word	0x00000082


	//----- nvinfo : EIATTR_KPARAM_INFO
	.align		4
.L_53:
        /*0008*/ 	.byte	0x04, 0x17
        /*000a*/ 	.short	(.L_55 - .L_54)
.L_54:
        /*000c*/ 	.word	0x00000000
        /*0010*/ 	.short	0x0002
        /*0012*/ 	.short	0x000c
        /*0014*/ 	.byte	0x00, 0xf0, 0x11, 0x00


	//----- nvinfo : EIATTR_KPARAM_INFO
	.align		4
.L_55:
        /*0018*/ 	.byte	0x04, 0x17
        /*001a*/ 	.short	(.L_57 - .L_56)
.L_56:
        /*001c*/ 	.word	0x00000000
        /*0020*/ 	.short	0x0001
        /*0022*/ 	.short	0x0008
        /*0024*/ 	.byte	0x00, 0xf0, 0x11, 0x00


	//----- nvinfo : EIATTR_KPARAM_INFO
	.align		4
.L_57:
        /*0028*/ 	.byte	0x04, 0x17
        /*002a*/ 	.short	(.L_59 - .L_58)
.L_58:
        /*002c*/ 	.word	0x00000000
        /*0030*/ 	.short	0x0000
        /*0032*/ 	.short	0x0000
        /*0034*/ 	.byte	0x00, 0xf5, 0x21, 0x00


	//----- nvinfo : EIATTR_SPARSE_MMA_MASK
	.align		4
.L_59:
        /*0038*/ 	.byte	0x03, 0x50
        /*003a*/ 	.short	0x0000


	//----- nvinfo : EIATTR_MAXREG_COUNT
	.align		4
        /*003c*/ 	.byte	0x03, 0x1b
        /*003e*/ 	.short	0x00ff


	//----- nvinfo : EIATTR_NUM_BARRIERS
	.align		4
        /*0040*/ 	.byte	0x02, 0x4c
        /*0042*/ 	.byte	0x01
	.zero		1


	//----- nvinfo : EIATTR_MERCURY_ISA_VERSION
	.align		4
        /*0044*/ 	.byte	0x03, 0x5f
        /*0046*/ 	.short	0x0101


	//----- nvinfo : EIATTR_VRC_CTA_INIT_COUNT
	.align		4
        /*0048*/ 	.byte	0x02, 0x4a
	.zero		1
	.zero		1


	//----- nvinfo : EIATTR_EXIT_INSTR_OFFSETS
	.align		4
        /*004c*/ 	.byte	0x04, 0x1c
        /*004e*/ 	.short	(.L_61 - .L_60)


	//   ....[0]....
.L_60:
        /*0050*/ 	.word	0x00000350


	//   ....[1]....
        /*0054*/ 	.word	0x00000380


	//----- nvinfo : EIATTR_CRS_STACK_SIZE
	.align		4
.L_61:
        /*0058*/ 	.byte	0x04, 0x1e
        /*005a*/ 	.short	(.L_63 - .L_62)
.L_62:
        /*005c*/ 	.word	0x00000000


	//----- nvinfo : EIATTR_CBANK_PARAM_SIZE
	.align		4
.L_63:
        /*0060*/ 	.byte	0x03, 0x19
        /*0062*/ 	.short	0x0010


	//----- nvinfo : EIATTR_PARAM_CBANK
	.align		4
        /*0064*/ 	.byte	0x04, 0x0a
        /*0066*/ 	.short	(.L_65 - .L_64)
	.align		4
.L_64:
        /*0068*/ 	.word	index@(.nv.constant0._Z15blockSortKernelPiii)
        /*006c*/ 	.short	0x0380
        /*006e*/ 	.short	0x0010


	//----- nvinfo : EIATTR_SW_WAR
	.align		4
.L_65:
        /*0070*/ 	.byte	0x04, 0x36
        /*0072*/ 	.short	(.L_67 - .L_66)
.L_66:
        /*0074*/ 	.word	0x00000008
.L_67:


//--------------------- .nv.callgraph             --------------------------
	.section	.nv.callgraph,"",@"SHT_CUDA_CALLGRAPH"
	.align	4
	.sectionentsize	8
	.align		4
        /*0000*/ 	.word	0x00000000
	.align		4
        /*0004*/ 	.word	0xffffffff
	.align		4
        /*0008*/ 	.word	0x00000000
	.align		4
        /*000c*/ 	.word	0xfffffffe
	.align		4
        /*0010*/ 	.word	0x00000000
	.align		4
        /*0014*/ 	.word	0xfffffffd
	.align		4
        /*0018*/ 	.word	0x00000000
	.align		4
        /*001c*/ 	.word	0xfffffffc


//--------------------- .text._Z11mergeKernelPiS_ii --------------------------
	.section	.text._Z11mergeKernelPiS_ii,"ax",@progbits
	.align	128
        .global         _Z11mergeKernelPiS_ii
        .type           _Z11mergeKernelPiS_ii,@function
        .size           _Z11mergeKernelPiS_ii,(.L_x_41 - _Z11mergeKernelPiS_ii)
        .other          _Z11mergeKernelPiS_ii,@"STO_CUDA_ENTRY STV_DEFAULT"
_Z11mergeKernelPiS_ii:
.text._Z11mergeKernelPiS_ii:
[----:B------:R-:W-:Y:S08]  /*0000*/  LDC R1, c[0x0][0x37c] ;  /* 0x0000df00ff017b82 */ /* 0x000ff00000000800 */
[----:B------:R-:W0:Y:S08]  /*0010*/  S2UR UR4, SR_CTAID.X ;  /* 0x00000000000479c3 */ /* 0x000e300000002500 */
[----:B------:R-:W0:Y:S02]  /*0020*/  LDC.64 R14, c[0x0][0x390] ;  /* 0x0000e400ff0e7b82 */ /* 0x000e240000000a00 */
[----:B0-----:R-:W-:-:S04]  /*0030*/  IMAD R10, R15, UR4, RZ ;  /* 0x000000040f0a7c24 */ /* 0x001fc8000f8e02ff */
[----:B------:R-:W-:-:S05]  /*0040*/  IMAD.SHL.U32 R10, R10, 0x2, RZ ;  /* 0x000000020a0a7824 */ /* 0x000fca00078e00ff */
[----:B------:R-:W-:-:S13]  /*0050*/  ISETP.GE.AND P0, PT, R10, R14, PT ;  /* 0x0000000e0a00720c */ /* 0x000fda0003f06270 */
[----:B------:R-:W-:Y:S05]  /*0060*/  @P0 EXIT ;  /* 0x000000000000094d */ /* 0x000fea0003800000 */
[----:B------:R-:W0:Y:S01]  /*0070*/  S2R R8, SR_TID.X ;  /* 0x0000000000087919 */ /* 0x000e220000002100 */
[----:B------:R-:W-:Y:S01]  /*0080*/  IMAD.IADD R3, R10, 0x1, R15 ;  /* 0x000000010a037824 */ /* 0x000fe200078e020f */
[----:B------:R-:W1:Y:S01]  /*0090*/  LDCU.64 UR6, c[0x0][0x358] ;  /* 0x00006b00ff0677ac */ /* 0x000e620008000a00 */
[----:B------:R-:W-:Y:S03]  /*00a0*/  BSSY.RECONVERGENT B0, `(.L_x_0) ;  /* 0x0000017000007945 */ /* 0x000fe60003800200 */
[C---:B------:R-:W-:Y:S02]  /*00b0*/  VIMNMX R13, PT, PT, R3.reuse, R14, PT ;  /* 0x0000000e030d7248 */ /* 0x040fe40003fe0100 */
[----:B------:R-:W-:-:S03]  /*00c0*/  VIADDMNMX R14, R3, R15, R14, PT ;  /* 0x0000000f030e7246 */ /* 0x000fc6000380010e */
[C---:B------:R-:W-:Y:S01]  /*00d0*/  IMAD.IADD R15, R13.reuse, 0x1, -R10 ;  /* 0x000000010d0f7824 */ /* 0x040fe200078e0a0a */
[----:B------:R-:W-:-:S04]  /*00e0*/  IADD3 R0, PT, PT, -R13, R14, RZ ;  /* 0x0000000e0d007210 */ /* 0x000fc80007ffe1ff */
[C---:B0-----:R-:W-:Y:S02]  /*00f0*/  ISETP.GE.AND P2, PT, R8.reuse, R15, PT ;  /* 0x0000000f0800720c */ /* 0x041fe40003f46270 */
[C---:B------:R-:W-:Y:S02]  /*0100*/  ISETP.NE.AND P0, PT, R8.reuse, RZ, PT ;  /* 0x000000ff0800720c */ /* 0x040fe40003f05270 */
[----:B------:R-:W-:-:S09]  /*0110*/  ISETP.GE.AND P1, PT, R8, R0, PT ;  /* 0x000000000800720c */ /* 0x000fd20003f26270 */
[----:B-1----:R-:W-:Y:S05]  /*0120*/  @P2 BRA `(.L_x_1) ;  /* 0x0000000000382947 */ /* 0x002fea0003800000 */
[----:B------:R-:W0:Y:S01]  /*0130*/  S2R R7, SR_CgaCtaId ;  /* 0x0000000000077919 */ /* 0x000e220000008800 */
[----:B------:R-:W1:Y:S01]  /*0140*/  LDC R11, c[0x0][0x360] ;  /* 0x0000d800ff0b7b82 */ /* 0x000e620000000800 */
[----:B------:R-:W-:Y:S01]  /*0150*/  MOV R4, 0x400 ;  /* 0x0000040000047802 */ /* 0x000fe20000000f00 */
[----:B------:R-:W-:-:S06]  /*0160*/  IMAD.MOV.U32 R6, RZ, RZ, R8 ;  /* 0x000000ffff067224 */ /* 0x000fcc00078e0008 */
[----:B------:R-:W2:Y:S01]  /*0170*/  LDC.64 R2, c[0x0][0x380] ;  /* 0x0000e000ff027b82 */ /* 0x000ea20000000a00 */
[----:B0-----:R-:W-:-:S07]  /*0180*/  LEA R7, R7, R4, 0x18 ;  /* 0x0000000407077211 */ /* 0x001fce00078ec0ff */
.L_x_2:
[----:B------:R-:W-:-:S04]  /*0190*/  IMAD.IADD R5, R10, 0x1, R6 ;  /* 0x000000010a057824 */ /* 0x000fc800078e0206 */
[----:B0-2---:R-:W-:-:S06]  /*01a0*/  IMAD.WIDE R4, R5, 0x4, R2 ;  /* 0x0000000405047825 */ /* 0x005fcc00078e0202 */
[----:B------:R-:W2:Y:S01]  /*01b0*/  LDG.E R4, desc[UR6][R4.64] ;  /* 0x0000000604047981 */ /* 0x000ea2000c1e1900 */
[----:B------:R-:W-:Y:S01]  /*01c0*/  IMAD R9, R6, 0x4, R7 ;  /* 0x0000000406097824 */ /* 0x000fe200078e0207 */
[----:B-1----:R-:W-:-:S04]  /*01d0*/  IADD3 R6, PT, PT, R11, R6, RZ ;  /* 0x000000060b067210 */ /* 0x002fc80007ffe0ff */
[----:B------:R-:W-:Y:S01]  /*01e0*/  ISETP.GE.AND P2, PT, R6, R15, PT ;  /* 0x0000000f0600720c */ /* 0x000fe20003f46270 */
[----:B--2---:R0:W-:-:S12]  /*01f0*/  STS [R9], R4 ;  /* 0x0000000409007388 */ /* 0x0041d80000000800 */
[----:B------:R-:W-:Y:S05]  /*0200*/  @!P2 BRA `(.L_x_2) ;  /* 0xfffffffc00e0a947 */ /* 0x000fea000383ffff */
.L_x_1:
[----:B------:R-:W-:Y:S05]  /*0210*/  BSYNC.RECONVERGENT B0 ;  /* 0x0000000000007941 */ /* 0x000fea0003800200 */
.L_x_0:
[----:B------:R-:W-:Y:S04]  /*0220*/  BSSY.RECONVERGENT B0, `(.L_x_3) ;  /* 0x0000011000007945 */ /* 0x000fe80003800200 */
[----:B------:R-:W-:Y:S05]  /*0230*/  @P1 BRA `(.L_x_4) ;  /* 0x00000000003c1947 */ /* 0x000fea0003800000 */
[----:B------:R-:W1:Y:S01]  /*0240*/  S2R R5, SR_CgaCtaId ;  /* 0x0000000000057919 */ /* 0x000e620000008800 */
[----:B0-----:R-:W0:Y:S01]  /*0250*/  LDC R9, c[0x0][0x360] ;  /* 0x0000d800ff097b82 */ /* 0x001e220000000800 */
[----:B------:R-:W-:Y:S01]  /*0260*/  MOV R4, 0x400 ;  /* 0x0000040000047802 */ /* 0x000fe20000000f00 */
[----:B------:R-:W-:-:S06]  /*0270*/  IMAD.MOV.U32 R6, RZ, RZ, R8 ;  /* 0x000000ffff067224 */ /* 0x000fcc00078e0008 */
[----:B------:R-:W2:Y:S01]  /*0280*/  LDC.64 R2, c[0x0][0x380] ;  /* 0x0000e000ff027b82 */ /* 0x000ea20000000a00 */
[----:B-1----:R-:W-:-:S07]  /*0290*/  LEA R12, R5, R4, 0x18 ;  /* 0x00000004050c7211 */ /* 0x002fce00078ec0ff */
.L_x_5:
[----:B------:R-:W-:-:S04]  /*02a0*/  IMAD.IADD R5, R13, 0x1, R6 ;  /* 0x000000010d057824 */ /* 0x000fc800078e0206 */
[----:B-12---:R-:W-:-:S06]  /*02b0*/  IMAD.WIDE R4, R5, 0x4, R2 ;  /* 0x0000000405047825 */ /* 0x006fcc00078e0202 */
[----:B------:R-:W2:Y:S01]  /*02c0*/  LDG.E R4, desc[UR6][R4.64] ;  /* 0x0000000604047981 */ /* 0x000ea2000c1e1900 */
[--C-:B------:R-:W-:Y:S02]  /*02d0*/  IMAD.IADD R7, R15, 0x1, R6.reuse ;  /* 0x000000010f077824 */ /* 0x100fe400078e0206 */
[----:B0-----:R-:W-:-:S03]  /*02e0*/  IMAD.IADD R6, R9, 0x1, R6 ;  /* 0x0000000109067824 */ /* 0x001fc600078e0206 */
[----:B------:R-:W-:Y:S02]  /*02f0*/  LEA R7, R7, R12, 0x2 ;  /* 0x0000000c07077211 */ /* 0x000fe400078e10ff */
[----:B------:R-:W-:-:S03]  /*0300*/  ISETP.GE.AND P1, PT, R6, R0, PT ;  /* 0x000000000600720c */ /* 0x000fc60003f26270 */
[----:B--2---:R1:W-:Y:S10]  /*0310*/  STS [R7], R4 ;  /* 0x0000000407007388 */ /* 0x0043f40000000800 */
[----:B------:R-:W-:Y:S05]  /*0320*/  @!P1 BRA `(.L_x_5) ;  /* 0xfffffffc00dc9947 */ /* 0x000fea000383ffff */
.L_x_4:
[----:B------:R-:W-:Y:S05]  /*0330*/  BSYNC.RECONVERGENT B0 ;  /* 0x0000000000007941 */ /* 0x000fea0003800200 */
.L_x_3:
[----:B------:R-:W-:Y:S06]  /*0340*/  BAR.SYNC.DEFER_BLOCKING 0x0 ;  /* 0x0000000000007b1d */ /* 0x000fec0000010000 */
[----:B------:R-:W-:Y:S05]  /*0350*/  @P0 EXIT ;  /* 0x000000000000094d */ /* 0x000fea0003800000 */
[----:B------:R-:W-:Y:S01]  /*0360*/  VIMNMX R2, PT, PT, R15, R0, PT ;  /* 0x000000000f027248 */ /* 0x000fe20003fe0100 */
[----:B------:R-:W-:Y:S02]  /*0370*/  HFMA2 R11, -RZ, RZ, 0, 0 ;  /* 0x00000000ff0b7431 */ /* 0x000fe400000001ff */
[----:B01----:R-:W-:Y:S01]  /*0380*/  IMAD.MOV.U32 R4, RZ, RZ, RZ ;  /* 0x000000ffff047224 */ /* 0x003fe200078e00ff */
[----:B------:R-:W-:Y:S01]  /*0390*/  ISETP.GE.AND P0, PT, R2, 0x1, PT ;  /* 0x000000010200780c */ /* 0x000fe20003f06270 */
[----:B------:R-:W-:-:S12]  /*03a0*/  IMAD.MOV.U32 R12, RZ, RZ, RZ ;  /* 0x000000ffff0c7224 */ /* 0x000fd800078e00ff */
[----:B------:R-:W-:Y:S05]  /*03b0*/  @!P0 BRA `(.L_x_6) ;  /* 0x0000000000708947 */ /* 0x000fea0003800000 */
[----:B------:R-:W0:Y:S01]  /*03c0*/  S2R R5, SR_CgaCtaId ;  /* 0x0000000000057919 */ /* 0x000e220000008800 */
[----:B------:R-:W1:Y:S01]  /*03d0*/  LDC.64 R2, c[0x0][0x388] ;  /* 0x0000e200ff027b82 */ /* 0x000e620000000a00 */
[----:B------:R-:W-:Y:S01]  /*03e0*/  MOV R4, 0x400 ;  /* 0x0000040000047802 */ /* 0x000fe20000000f00 */
[----:B------:R-:W-:Y:S02]  /*03f0*/  IMAD.MOV.U32 R11, RZ, RZ, RZ ;  /* 0x000000ffff0b7224 */ /* 0x000fe400078e00ff */
[----:B------:R-:W-:Y:S01]  /*0400*/  IMAD.MOV.U32 R12, RZ, RZ, RZ ;  /* 0x000000ffff0c7224 */ /* 0x000fe200078e00ff */
[----:B0-----:R-:W-:Y:S02]  /*0410*/  LEA R19, R5, R4, 0x18 ;  /* 0x0000000405137211 */ /* 0x001fe400078ec0ff */
[----:B------:R-:W-:-:S07]  /*0420*/  MOV R4, RZ ;  /* 0x000000ff00047202 */ /* 0x000fce0000000f00 */
.L_x_7:
[----:B------:R-:W-:Y:S01]  /*0430*/  IMAD.IADD R6, R15, 0x1, R12 ;  /* 0x000000010f067824 */ /* 0x000fe200078e020c */
[----:B------:R-:W-:Y:S01]  /*0440*/  IADD3 R9, PT, PT, R12, 0x1, RZ ;  /* 0x000000010c097810 */ /* 0x000fe20007ffe0ff */
[----:B------:R-:W-:Y:S02]  /*0450*/  IMAD R5, R4, 0x4, R19 ;  /* 0x0000000404057824 */ /* 0x000fe400078e0213 */
[----:B------:R-:W-:Y:S01]  /*0460*/  IMAD.IADD R7, R10, 0x1, R11 ;  /* 0x000000010a077824 */ /* 0x000fe200078e020b */
[----:B------:R-:W-:Y:S01]  /*0470*/  LEA R8, R6, R19, 0x2 ;  /* 0x0000001306087211 */ /* 0x000fe200078e10ff */
[----:B------:R-:W-:Y:S01]  /*0480*/  VIADD R16, R4, 0x1 ;  /* 0x0000000104107836 */ /* 0x000fe20000000000 */
[----:B------:R-:W-:Y:S01]  /*0490*/  IADD3 R11, PT, PT, R11, 0x1, RZ ;  /* 0x000000010b0b7810 */ /* 0x000fe20007ffe0ff */
[----:B------:R-:W-:Y:S01]  /*04a0*/  LDS R5, [R5] ;  /* 0x0000000005057984 */ /* 0x000fe20000000800 */
[----:B-1----:R-:W-:-:S03]  /*04b0*/  IMAD.WIDE R6, R7, 0x4, R2 ;  /* 0x0000000407067825 */ /* 0x002fc600078e0202 */
[----:B------:R-:W0:Y:S02]  /*04c0*/  LDS R8, [R8] ;  /* 0x0000000008087984 */ /* 0x000e240000000800 */
[CC--:B0-----:R-:W-:Y:S02]  /*04d0*/  ISETP.GT.AND P0, PT, R5.reuse, R8.reuse, PT ;  /* 0x000000080500720c */ /* 0x0c1fe40003f04270 */
[CC--:B------:R-:W-:Y:S02]  /*04e0*/  ISETP.GT.AND P1, PT, R5.reuse, R8.reuse, PT ;  /* 0x000000080500720c */ /* 0x0c0fe40003f24270 */
[----:B------:R-:W-:-:S05]  /*04f0*/  VIMNMX R17, PT, PT, R5, R8, PT ;  /* 0x0000000805117248 */ /* 0x000fca0003fe0100 */
[----:B------:R0:W-:Y:S04]  /*0500*/  STG.E desc[UR6][R6.64], R17 ;  /* 0x0000001106007986 */ /* 0x0001e8000c101906 */
[----:B------:R-:W-:Y:S02]  /*0510*/  @!P0 IMAD.MOV R9, RZ, RZ, R12 ;  /* 0x000000ffff098224 */ /* 0x000fe400078e020c */
[----:B------:R-:W-:Y:S02]  /*0520*/  @P1 IMAD.MOV R16, RZ, RZ, R4 ;  /* 0x000000ffff101224 */ /* 0x000fe400078e0204 */
[----:B------:R-:W-:Y:S01]  /*0530*/  IMAD.MOV.U32 R12, RZ, RZ, R9 ;  /* 0x000000ffff0c7224 */ /* 0x000fe200078e0009 */
[----:B------:R-:W-:Y:S01]  /*0540*/  ISETP.GE.AND P0, PT, R9, R0, PT ;  /* 0x000000000900720c */ /* 0x000fe20003f06270 */
[----:B------:R-:W-:Y:S01]  /*0550*/  IMAD.MOV.U32 R4, RZ, RZ, R16 ;  /* 0x000000ffff047224 */ /* 0x000fe200078e0010 */
[----:B------:R-:W-:-:S13]  /*0560*/  ISETP.LT.AND P1, PT, R16, R15, PT ;  /* 0x0000000f1000720c */ /* 0x000fda0003f21270 */
[----:B0-----:R-:W-:Y:S05]  /*0570*/  @!P0 BRA P1, `(.L_x_7) ;  /* 0xfffffffc00ac8947 */ /* 0x001fea000083ffff */
.L_x_6:
[----:B------:R-:W-:-:S13]  /*0580*/  ISETP.GE.AND P0, PT, R4, R15, PT ;  /* 0x0000000f0400720c */ /* 0x000fda0003f06270 */
[----:B------:R-:W-:Y:S05]  /*0590*/  @P0 BRA `(.L_x_8) ;  /* 0x0000000400f40947 */ /* 0x000fea0003800000 */
[-C--:B------:R-:W-:Y:S02]  /*05a0*/  IADD3 R2, PT, PT, R13, -R10.reuse, -R4 ;  /* 0x8000000a0d027210 */ /* 0x080fe40007ffe804 */
[----:B------:R-:W-:Y:S02]  /*05b0*/  IADD3 R3, PT, PT, R4, R10, -R13 ;  /* 0x0000000a04037210 */ /* 0x000fe40007ffe80d */
[----:B------:R-:W-:Y:S02]  /*05c0*/  LOP3.LUT P0, R8, R2, 0x3, RZ, 0xc0, !PT ;  /* 0x0000000302087812 */ /* 0x000fe4000780c0ff */
[----:B------:R-:W-:Y:S02]  /*05d0*/  ISETP.GT.U32.AND P1, PT, R3, -0x4, PT ;  /* 0xfffffffc0300780c */ /* 0x000fe40003f24070 */
[----:B------:R-:W-:-:S09]  /*05e0*/  MOV R16, R4 ;  /* 0x0000000400107202 */ /* 0x000fd20000000f00 */
[----:B------:R-:W-:Y:S05]  /*05f0*/  @!P0 BRA `(.L_x_9) ;  /* 0x0000000000448947 */ /* 0x000fea0003800000 */
[----:B------:R-:W0:Y:S01]  /*0600*/  S2R R6, SR_CgaCtaId ;  /* 0x0000000000067919 */ /* 0x000e220000008800 */
[----:B------:R-:W1:Y:S01]  /*0610*/  LDC.64 R2, c[0x0][0x388] ;  /* 0x0000e200ff027b82 */ /* 0x000e620000000a00 */
[----:B------:R-:W-:Y:S01]  /*0620*/  MOV R5, 0x400 ;  /* 0x0000040000057802 */ /* 0x000fe20000000f00 */
[----:B------:R-:W-:Y:S01]  /*0630*/  IMAD.IADD R16, R8, 0x1, R4 ;  /* 0x0000000108107824 */ /* 0x000fe200078e0204 */
[----:B------:R-:W-:Y:S01]  /*0640*/  IADD3 R7, PT, PT, R10, R11, RZ ;  /* 0x0000000b0a077210 */ /* 0x000fe20007ffe0ff */
[--C-:B------:R-:W-:Y:S02]  /*0650*/  IMAD.IADD R11, R11, 0x1, R8.reuse ;  /* 0x000000010b0b7824 */ /* 0x100fe400078e0208 */
[----:B------:R-:W-:Y:S01]  /*0660*/  IMAD.MOV R8, RZ, RZ, -R8 ;  /* 0x000000ffff087224 */ /* 0x000fe200078e0a08 */
[----:B0-----:R-:W-:-:S05]  /*0670*/  LEA R5, R6, R5, 0x18 ;  /* 0x0000000506057211 */ /* 0x001fca00078ec0ff */
[----:B------:R-:W-:-:S07]  /*0680*/  IMAD R6, R4, 0x4, R5 ;  /* 0x0000000404067824 */ /* 0x000fce00078e0205 */
.L_x_10:
[----:B0-----:R0:W2:Y:S01]  /*0690*/  LDS R9, [R6] ;  /* 0x0000000006097984 */ /* 0x0010a20000000800 */
[----:B-1----:R-:W-:Y:S01]  /*06a0*/  IMAD.WIDE R4, R7, 0x4, R2 ;  /* 0x0000000407047825 */ /* 0x002fe200078e0202 */
[----:B------:R-:W-:-:S03]  /*06b0*/  IADD3 R8, PT, PT, R8, 0x1, RZ ;  /* 0x0000000108087810 */ /* 0x000fc60007ffe0ff */
[----:B------:R-:W-:Y:S01]  /*06c0*/  VIADD R7, R7, 0x1 ;  /* 0x0000000107077836 */ /* 0x000fe20000000000 */
[----:B------:R-:W-:Y:S01]  /*06d0*/  ISETP.NE.AND P0, PT, R8, RZ, PT ;  /* 0x000000ff0800720c */ /* 0x000fe20003f05270 */
[----:B0-----:R-:W-:Y:S01]  /*06e0*/  VIADD R6, R6, 0x4 ;  /* 0x0000000406067836 */ /* 0x001fe20000000000 */
[----:B--2---:R0:W-:Y:S11]  /*06f0*/  STG.E desc[UR6][R4.64], R9 ;  /* 0x0000000904007986 */ /* 0x0041f6000c101906 */
[----:B------:R-:W-:Y:S05]  /*0700*/  @P0 BRA `(.L_x_10) ;  /* 0xfffffffc00e00947 */ /* 0x000fea000383ffff */
.L_x_9:
[----:B------:R-:W-:Y:S05]  /*0710*/  @P1 BRA `(.L_x_8) ;  /* 0x0000000400941947 */ /* 0x000fea0003800000 */
[----:B------:R-:W1:Y:S01]  /*0720*/  S2R R3, SR_CgaCtaId ;  /* 0x0000000000037919 */ /* 0x000e620000008800 */
[----:B------:R-:W2:Y:S01]  /*0730*/  LDCU.64 UR4, c[0x0][0x388] ;  /* 0x00007100ff0477ac */ /* 0x000ea20008000a00 */
[----:B0-----:R-:W-:Y:S01]  /*0740*/  IADD3 R4, PT, PT, R15, -R16, RZ ;  /* 0x800000100f047210 */ /* 0x001fe20007ffe0ff */
[----:B------:R-:W-:Y:S01]  /*0750*/  IMAD.IADD R17, R10, 0x1, R11 ;  /* 0x000000010a117824 */ /* 0x000fe200078e020b */
[----:B------:R-:W-:Y:S02]  /*0760*/  MOV R2, 0x400 ;  /* 0x0000040000027802 */ /* 0x000fe40000000f00 */
[----:B------:R-:W-:Y:S02]  /*0770*/  ISETP.GT.AND P1, PT, R4, 0xc, PT ;  /* 0x0000000c0400780c */ /* 0x000fe40003f24270 */
[----:B------:R-:W-:Y:S01]  /*0780*/  PLOP3.LUT P0, PT, PT, PT, PT, 0x80, 0x8 ;  /* 0x000000000008781c */ /* 0x000fe20003f0f070 */
[----:B--2---:R-:W-:-:S04]  /*0790*/  UIADD3 UR4, UP0, UPT, UR4, 0x8, URZ ;  /* 0x0000000804047890 */ /* 0x004fc8000ff1e0ff */
[----:B------:R-:W-:Y:S01]  /*07a0*/  UIADD3.X UR5, UPT, UPT, URZ, UR5, URZ, UP0, !UPT ;  /* 0x00000005ff057290 */ /* 0x000fe200087fe4ff */
[----:B-1----:R-:W-:Y:S01]  /*07b0*/  LEA R3, R3, R2, 0x18 ;  /* 0x0000000203037211 */ /* 0x002fe200078ec0ff */
[----:B------:R-:W-:-:S04]  /*07c0*/  IMAD.U32 R2, RZ, RZ, UR4 ;  /* 0x00000004ff027e24 */ /* 0x000fc8000f8e00ff */
[----:B------:R-:W-:Y:S01]  /*07d0*/  IMAD R18, R16, 0x4, R3 ;  /* 0x0000000410127824 */ /* 0x000fe200078e0203 */
[----:B------:R-:W-:-:S03]  /*07e0*/  MOV R3, UR5 ;  /* 0x0000000500037c02 */ /* 0x000fc60008000f00 */
[----:B------:R-:W-:Y:S01]  /*07f0*/  VIADD R18, R18, 0x8 ;  /* 0x0000000812127836 */ /* 0x000fe20000000000 */
[----:B------:R-:W-:Y:S06]  /*0800*/  @!P1 BRA `(.L_x_11) ;  /* 0x0000000000bc9947 */ /* 0x000fec0003800000 */
[----:B------:R-:W-:Y:S02]  /*0810*/  PLOP3.LUT P0, PT, PT, PT, PT, 0x8, 0x80 ;  /* 0x000000000080781c */ /* 0x000fe40003f0e170 */
[----:B------:R-:W-:-:S11]  /*0820*/  IADD3 R19, PT, PT, R15, -0xc, RZ ;  /* 0xfffffff40f137810 */ /* 0x000fd60007ffe0ff */
.L_x_12:
[----:B0-----:R-:W0:Y:S01]  /*0830*/  LDS R8, [R18+-0x8] ;  /* 0xfffff80012087984 */ /* 0x001e220000000800 */
[C---:B------:R-:W-:Y:S02]  /*0840*/  VIADD R5, R17.reuse, 0x4 ;  /* 0x0000000411057836 */ /* 0x040fe40000000000 */
[--C-:B------:R-:W-:Y:S01]  /*0850*/  IMAD.WIDE R6, R17, 0x4, R2.reuse ;  /* 0x0000000411067825 */ /* 0x100fe200078e0202 */
[----:B------:R-:W1:Y:S03]  /*0860*/  LDS R24, [R18+-0x4] ;  /* 0xfffffc0012187984 */ /* 0x000e660000000800 */
[----:B------:R-:W-:Y:S01]  /*0870*/  IMAD.WIDE R4, R5, 0x4, R2 ;  /* 0x0000000405047825 */ /* 0x000fe200078e0202 */
[----:B------:R-:W2:Y:S03]  /*0880*/  LDS R21, [R18] ;  /* 0x0000000012157984 */ /* 0x000ea60000000800 */
[----:B------:R-:W-:Y:S01]  /*0890*/  VIADD R16, R16, 0x10 ;  /* 0x0000001010107836 */ /* 0x000fe20000000000 */
[----:B------:R-:W3:Y:S01]  /*08a0*/  LDS R23, [R18+0x4] ;  /* 0x0000040012177984 */ /* 0x000ee20000000800 */
[----:B------:R-:W-:-:S03]  /*08b0*/  VIADD R11, R11, 0x10 ;  /* 0x000000100b0b7836 */ /* 0x000fc60000000000 */
[----:B------:R-:W4:Y:S01]  /*08c0*/  LDS R25, [R18+0x8] ;  /* 0x0000080012197984 */ /* 0x000f220000000800 */
[----:B------:R-:W-:-:S03]  /*08d0*/  ISETP.GE.AND P1, PT, R16, R19, PT ;  /* 0x000000131000720c */ /* 0x000fc60003f26270 */
[----:B------:R-:W5:Y:S04]  /*08e0*/  LDS R9, [R18+0x14] ;  /* 0x0000140012097984 */ /* 0x000f680000000800 */
[----:B------:R-:W5:Y:S04]  /*08f0*/  LDS R26, [R18+0xc] ;  /* 0x00000c00121a7984 */ /* 0x000f680000000800 */
[----:B------:R-:W5:Y:S04]  /*0900*/  LDS R28, [R18+0x10] ;  /* 0x00001000121c7984 */ /* 0x000f680000000800 */
[----:B------:R-:W5:Y:S04]  /*0910*/  LDS R27, [R18+0x24] ;  /* 0x00002400121b7984 */ /* 0x000f680000000800 */
[----:B------:R-:W-:Y:S04]  /*0920*/  LDS R29, [R18+0x28] ;  /* 0x00002800121d7984 */ /* 0x000fe80000000800 */
[----:B0-----:R0:W-:Y:S04]  /*0930*/  STG.E desc[UR6][R6.64+-0x8], R8 ;  /* 0xfffff80806007986 */ /* 0x0011e8000c101906 */
[----:B-1----:R-:W-:Y:S04]  /*0940*/  STG.E desc[UR6][R6.64+-0x4], R24 ;  /* 0xfffffc1806007986 */ /* 0x002fe8000c101906 */
[----:B--2---:R-:W-:Y:S04]  /*0950*/  STG.E desc[UR6][R6.64], R21 ;  /* 0x0000001506007986 */ /* 0x004fe8000c101906 */
[----:B---3--:R1:W-:Y:S01]  /*0960*/  STG.E desc[UR6][R6.64+0x4], R23 ;  /* 0x0000041706007986 */ /* 0x0083e2000c101906 */
[----:B0-----:R-:W-:-:S03]  /*0970*/  IADD3 R8, PT, PT, R17, 0xc, RZ ;  /* 0x0000000c11087810 */ /* 0x001fc60007ffe0ff */
[----:B----4-:R-:W-:Y:S04]  /*0980*/  STG.E desc[UR6][R4.64+-0x8], R25 ;  /* 0xfffff81904007986 */ /* 0x010fe8000c101906 */
[----:B------:R-:W0:Y:S04]  /*0990*/  LDS R21, [R18+0x18] ;  /* 0x0000180012157984 */ /* 0x000e280000000800 */
[----:B------:R-:W2:Y:S01]  /*09a0*/  LDS R23, [R18+0x1c] ;  /* 0x00001c0012177984 */ /* 0x000ea20000000800 */
[C---:B-1----:R-:W-:Y:S01]  /*09b0*/  VIADD R7, R17.reuse, 0x8 ;  /* 0x0000000811077836 */ /* 0x042fe20000000000 */
[----:B------:R-:W-:-:S02]  /*09c0*/  IADD3 R17, PT, PT, R17, 0x10, RZ ;  /* 0x0000001011117810 */ /* 0x000fc40007ffe0ff */
[----:B------:R-:W1:Y:S01]  /*09d0*/  LDS R25, [R18+0x20] ;  /* 0x0000200012197984 */ /* 0x000e620000000800 */
[----:B------:R-:W-:-:S03]  /*09e0*/  IMAD.WIDE R6, R7, 0x4, R2 ;  /* 0x0000000407067825 */ /* 0x000fc600078e0202 */
[----:B------:R-:W3:Y:S04]  /*09f0*/  LDS R20, [R18+0x2c] ;  /* 0x00002c0012147984 */ /* 0x000ee80000000800 */
[----:B------:R-:W4:Y:S04]  /*0a00*/  LDS R22, [R18+0x30] ;  /* 0x0000300012167984 */ /* 0x000f280000000800 */
[----:B------:R5:W4:Y:S04]  /*0a10*/  LDS R24, [R18+0x34] ;  /* 0x0000340012187984 */ /* 0x000b280000000800 */
[----:B-----5:R5:W-:Y:S04]  /*0a20*/  STG.E desc[UR6][R4.64+0x4], R9 ;  /* 0x0000040904007986 */ /* 0x020be8000c101906 */
[----:B------:R0:W-:Y:S01]  /*0a30*/  STG.E desc[UR6][R4.64+-0x4], R26 ;  /* 0xfffffc1a04007986 */ /* 0x0001e2000c101906 */
[----:B------:R-:W-:-:S03]  /*0a40*/  VIADD R18, R18, 0x40 ;  /* 0x0000004012127836 */ /* 0x000fc60000000000 */
[----:B------:R1:W-:Y:S01]  /*0a50*/  STG.E desc[UR6][R4.64], R28 ;  /* 0x0000001c04007986 */ /* 0x0003e2000c101906 */
[----:B-----5:R-:W-:-:S03]  /*0a60*/  IMAD.WIDE R8, R8, 0x4, R2 ;  /* 0x0000000408087825 */ /* 0x020fc600078e0202 */
[----:B------:R1:W-:Y:S04]  /*0a70*/  STG.E desc[UR6][R6.64+0x4], R27 ;  /* 0x0000041b06007986 */ /* 0x0003e8000c101906 */
[----:B0-----:R0:W-:Y:S04]  /*0a80*/  STG.E desc[UR6][R6.64+-0x8], R21 ;  /* 0xfffff81506007986 */ /* 0x0011e8000c101906 */
[----:B--2---:R0:W-:Y:S04]  /*0a90*/  STG.E desc[UR6][R6.64+-0x4], R23 ;  /* 0xfffffc1706007986 */ /* 0x0041e8000c101906 */
[----:B-1----:R0:W-:Y:S04]  /*0aa0*/  STG.E desc[UR6][R6.64], R25 ;  /* 0x0000001906007986 */ /* 0x0021e8000c101906 */
[----:B------:R0:W-:Y:S04]  /*0ab0*/  STG.E desc[UR6][R8.64+-0x8], R29 ;  /* 0xfffff81d08007986 */ /* 0x0001e8000c101906 */
[----:B---3--:R0:W-:Y:S04]  /*0ac0*/  STG.E desc[UR6][R8.64+-0x4], R20 ;  /* 0xfffffc1408007986 */ /* 0x0081e8000c101906 */
[----:B----4-:R0:W-:Y:S04]  /*0ad0*/  STG.E desc[UR6][R8.64], R22 ;  /* 0x0000001608007986 */ /* 0x0101e8000c101906 */
[----:B------:R0:W-:Y:S01]  /*0ae0*/  STG.E desc[UR6][R8.64+0x4], R24 ;  /* 0x0000041808007986 */ /* 0x0001e2000c101906 */
[----:B------:R-:W-:Y:S05]  /*0af0*/  @!P1 BRA `(.L_x_12) ;  /* 0xfffffffc004c9947 */ /* 0x000fea000383ffff */
.L_x_11:
[----:B------:R-:W-:-:S05]  /*0b00*/  IMAD.IADD R4, R15, 0x1, -R16 ;  /* 0x000000010f047824 */ /* 0x000fca00078e0a10 */
[----:B------:R-:W-:-:S13]  /*0b10*/  ISETP.GT.AND P1, PT, R4, 0x4, PT ;  /* 0x000000040400780c */ /* 0x000fda0003f24270 */
[----:B------:R-:W-:Y:S05]  /*0b20*/  @!P1 BRA `(.L_x_13) ;  /* 0x0000000000609947 */ /* 0x000fea0003800000 */
[----:B0-----:R-:W0:Y:S01]  /*0b30*/  LDS R9, [R18+-0x8] ;  /* 0xfffff80012097984 */ /* 0x001e220000000800 */
[C---:B------:R-:W-:Y:S01]  /*0b40*/  IADD3 R7, PT, PT, R17.reuse, 0x4, RZ ;  /* 0x0000000411077810 */ /* 0x040fe20007ffe0ff */
[C-C-:B------:R-:W-:Y:S01]  /*0b50*/  IMAD.WIDE R4, R17.reuse, 0x4, R2.reuse ;  /* 0x0000000411047825 */ /* 0x140fe200078e0202 */
[----:B------:R-:W-:Y:S01]  /*0b60*/  PLOP3.LUT P0, PT, PT, PT, PT, 0x8, 0x80 ;  /* 0x000000000080781c */ /* 0x000fe20003f0e170 */
[----:B------:R-:W1:Y:S01]  /*0b70*/  LDS R19, [R18+-0x4] ;  /* 0xfffffc0012137984 */ /* 0x000e620000000800 */
[----:B------:R-:W-:Y:S01]  /*0b80*/  IADD3 R17, PT, PT, R17, 0x8, RZ ;  /* 0x0000000811117810 */ /* 0x000fe20007ffe0ff */
[----:B------:R-:W-:Y:S02]  /*0b90*/  IMAD.WIDE R6, R7, 0x4, R2 ;  /* 0x0000000407067825 */ /* 0x000fe400078e0202 */
[----:B------:R-:W2:Y:S02]  /*0ba0*/  LDS R21, [R18] ;  /* 0x0000000012157984 */ /* 0x000ea40000000800 */
[----:B------:R-:W-:-:S02]  /*0bb0*/  VIADD R16, R16, 0x8 ;  /* 0x0000000810107836 */ /* 0x000fc40000000000 */
[----:B------:R-:W3:Y:S01]  /*0bc0*/  LDS R23, [R18+0x4] ;  /* 0x0000040012177984 */ /* 0x000ee20000000800 */
[----:B------:R-:W-:-:S03]  /*0bd0*/  VIADD R11, R11, 0x8 ;  /* 0x000000080b0b7836 */ /* 0x000fc60000000000 */
[----:B------:R-:W4:Y:S04]  /*0be0*/  LDS R25, [R18+0x8] ;  /* 0x0000080012197984 */ /* 0x000f280000000800 */
[----:B------:R-:W5:Y:S04]  /*0bf0*/  LDS R27, [R18+0xc] ;  /* 0x00000c00121b7984 */ /* 0x000f680000000800 */
[----:B------:R-:W5:Y:S04]  /*0c00*/  LDS R29, [R18+0x10] ;  /* 0x00001000121d7984 */ /* 0x000f680000000800 */
[----:B------:R0:W5:Y:S02]  /*0c10*/  LDS R8, [R18+0x14] ;  /* 0x0000140012087984 */ /* 0x0001640000000800 */
[----:B0-----:R-:W-:-:S02]  /*0c20*/  VIADD R18, R18, 0x20 ;  /* 0x0000002012127836 */ /* 0x001fc40000000000 */
[----:B------:R0:W-:Y:S04]  /*0c30*/  STG.E desc[UR6][R4.64+-0x8], R9 ;  /* 0xfffff80904007986 */ /* 0x0001e8000c101906 */
[----:B-1----:R0:W-:Y:S04]  /*0c40*/  STG.E desc[UR6][R4.64+-0x4], R19 ;  /* 0xfffffc1304007986 */ /* 0x0021e8000c101906 */
[----:B--2---:R0:W-:Y:S04]  /*0c50*/  STG.E desc[UR6][R4.64], R21 ;  /* 0x0000001504007986 */ /* 0x0041e8000c101906 */
[----:B---3--:R0:W-:Y:S04]  /*0c60*/  STG.E desc[UR6][R4.64+0x4], R23 ;  /* 0x0000041704007986 */ /* 0x0081e8000c101906 */
[----:B----4-:R0:W-:Y:S04]  /*0c70*/  STG.E desc[UR6][R6.64+-0x8], R25 ;  /* 0xfffff81906007986 */ /* 0x0101e8000c101906 */
[----:B-----5:R0:W-:Y:S04]  /*0c80*/  STG.E desc[UR6][R6.64+-0x4], R27 ;  /* 0xfffffc1b06007986 */ /* 0x0201e8000c101906 */
[----:B------:R0:W-:Y:S04]  /*0c90*/  STG.E desc[UR6][R6.64], R29 ;  /* 0x0000001d06007986 */ /* 0x0001e8000c101906 */
[----:B------:R0:W-:Y:S02]  /*0ca0*/  STG.E desc[UR6][R6.64+0x4], R8 ;  /* 0x0000040806007986 */ /* 0x0001e4000c101906 */
.L_x_13:
[----:B------:R-:W-:-:S13]  /*0cb0*/  ISETP.LT.OR P0, PT, R16, R15, P0 ;  /* 0x0000000f1000720c */ /* 0x000fda0000701670 */
[----:B------:R-:W-:Y:S05]  /*0cc0*/  @!P0 BRA `(.L_x_8) ;  /* 0x0000000000288947 */ /* 0x000fea0003800000 */
[----:B0-----:R-:W0:Y:S01]  /*0cd0*/  LDS R5, [R18+-0x8] ;  /* 0xfffff80012057984 */ /* 0x001e220000000800 */
[----:B------:R-:W-:-:S03]  /*0ce0*/  IMAD.WIDE R2, R17, 0x4, R2 ;  /* 0x0000000411027825 */ /* 0x000fc600078e0202 */
[----:B------:R-:W1:Y:S01]  /*0cf0*/  LDS R7, [R18+-0x4] ;  /* 0xfffffc0012077984 */ /* 0x000e620000000800 */
[----:B------:R-:W-:-:S03]  /*0d00*/  VIADD R11, R11, 0x4 ;  /* 0x000000040b0b7836 */ /* 0x000fc60000000000 */
[----:B------:R-:W2:Y:S04]  /*0d10*/  LDS R9, [R18] ;  /* 0x0000000012097984 */ /* 0x000ea80000000800 */
[----:B------:R-:W3:Y:S04]  /*0d20*/  LDS R15, [R18+0x4] ;  /* 0x00000400120f7984 */ /* 0x000ee80000000800 */
[----:B0-----:R4:W-:Y:S04]  /*0d30*/  STG.E desc[UR6][R2.64+-0x8], R5 ;  /* 0xfffff80502007986 */ /* 0x0019e8000c101906 */
[----:B-1----:R4:W-:Y:S04]  /*0d40*/  STG.E desc[UR6][R2.64+-0x4], R7 ;  /* 0xfffffc0702007986 */ /* 0x0029e8000c101906 */
[----:B--2---:R4:W-:Y:S04]  /*0d50*/  STG.E desc[UR6][R2.64], R9 ;  /* 0x0000000902007986 */ /* 0x0049e8000c101906 */
[----:B---3--:R4:W-:Y:S02]  /*0d60*/  STG.E desc[UR6][R2.64+0x4], R15 ;  /* 0x0000040f02007986 */ /* 0x0089e4000c101906 */
.L_x_8:
[----:B------:R-:W-:-:S13]  /*0d70*/  ISETP.GE.AND P0, PT, R12, R0, PT ;  /* 0x000000000c00720c */ /* 0x000fda0003f06270 */
[----:B------:R-:W-:Y:S05]  /*0d80*/  @P0 EXIT ;  /* 0x000000000000094d */ /* 0x000fea0003800000 */
[----:B0---4-:R-:W-:-:S05]  /*0d90*/  IADD3 R5, PT, PT, R13, R12, RZ ;  /* 0x0000000c0d057210 */ /* 0x011fca0007ffe0ff */
[----:B------:R-:W-:Y:S01]  /*0da0*/  IMAD.IADD R2, R14, 0x1, -R5 ;  /* 0x000000010e027824 */ /* 0x000fe200078e0a05 */
[----:B------:R-:W-:-:S04]  /*0db0*/  IADD3 R14, PT, PT, R13, R12, -R14 ;  /* 0x0000000c0d0e7210 */ /* 0x000fc80007ffe80e */
[----:B------:R-:W-:Y:S02]  /*0dc0*/  LOP3.LUT P0, R8, R2, 0x3, RZ, 0xc0, !PT ;  /* 0x0000000302087812 */ /* 0x000fe4000780c0ff */
[----:B------:R-:W-:-:S11]  /*0dd0*/  ISETP.GT.U32.AND P1, PT, R14, -0x4, PT ;  /* 0xfffffffc0e00780c */ /* 0x000fd60003f24070 */
[----:B------:R-:W-:Y:S05]  /*0de0*/  @!P0 BRA `(.L_x_14) ;  /* 0x0000000000488947 */ /* 0x000fea0003800000 */
[----:B------:R-:W0:Y:S01]  /*0df0*/  S2R R7, SR_CgaCtaId ;  /* 0x0000000000077919 */ /* 0x000e220000008800 */
[----:B------:R-:W1:Y:S01]  /*0e00*/  LDC.64 R2, c[0x0][0x388] ;  /* 0x0000e200ff027b82 */ /* 0x000e620000000a00 */
[----:B------:R-:W-:Y:S01]  /*0e10*/  MOV R6, 0x400 ;  /* 0x0000040000067802 */ /* 0x000fe20000000f00 */
[----:B------:R-:W-:Y:S01]  /*0e20*/  IMAD.IADD R4, R5, 0x1, -R10 ;  /* 0x0000000105047824 */ /* 0x000fe200078e0a0a */
[----:B------:R-:W-:Y:S02]  /*0e30*/  IADD3 R12, PT, PT, R8, R12, RZ ;  /* 0x0000000c080c7210 */ /* 0x000fe40007ffe0ff */
[----:B0-----:R-:W-:-:S05]  /*0e40*/  LEA R7, R7, R6, 0x18 ;  /* 0x0000000607077211 */ /* 0x001fca00078ec0ff */
[----:B------:R-:W-:Y:S02]  /*0e50*/  IMAD R6, R4, 0x4, R7 ;  /* 0x0000000404067824 */ /* 0x000fe400078e0207 */
[----:B------:R-:W-:Y:S01]  /*0e60*/  IMAD.IADD R7, R10, 0x1, R11 ;  /* 0x000000010a077824 */ /* 0x000fe200078e020b */
[----:B------:R-:W-:Y:S01]  /*0e70*/  IADD3 R11, PT, PT, R11, R8, RZ ;  /* 0x000000080b0b7210 */ /* 0x000fe20007ffe0ff */
[----:B------:R-:W-:-:S07]  /*0e80*/  IMAD.MOV R8, RZ, RZ, -R8 ;  /* 0x000000ffff087224 */ /* 0x000fce00078e0a08 */
.L_x_15:
[----:B0-----:R0:W2:Y:S01]  /*0e90*/  LDS R9, [R6] ;  /* 0x0000000006097984 */ /* 0x0010a20000000800 */
[C---:B-1----:R-:W-:Y:S01]  /*0ea0*/  IMAD.WIDE R4, R7.reuse, 0x4, R2 ;  /* 0x0000000407047825 */ /* 0x042fe200078e0202 */
[----:B------:R-:W-:-:S03]  /*0eb0*/  IADD3 R7, PT, PT, R7, 0x1, RZ ;  /* 0x0000000107077810 */ /* 0x000fc60007ffe0ff */
[----:B------:R-:W-:Y:S02]  /*0ec0*/  VIADD R8, R8, 0x1 ;  /* 0x0000000108087836 */ /* 0x000fe40000000000 */
[----:B0-----:R-:W-:-:S03]  /*0ed0*/  VIADD R6, R6, 0x4 ;  /* 0x0000000406067836 */ /* 0x001fc60000000000 */
[----:B------:R-:W-:Y:S01]  /*0ee0*/  ISETP.NE.AND P0, PT, R8, RZ, PT ;  /* 0x000000ff0800720c */ /* 0x000fe20003f05270 */
[----:B--2---:R0:W-:-:S12]  /*0ef0*/  STG.E desc[UR6][R4.64], R9 ;  /* 0x0000000904007986 */ /* 0x0041d8000c101906 */
[----:B------:R-:W-:Y:S05]  /*0f00*/  @P0 BRA `(.L_x_15) ;  /* 0xfffffffc00e00947 */ /* 0x000fea000383ffff */
.L_x_14:
[----:B------:R-:W-:Y:S05]  /*0f10*/  @P1 EXIT ;  /* 0x000000000000194d */ /* 0x000fea0003800000 */
[----:B------:R-:W1:Y:S01]  /*0f20*/  S2R R3, SR_CgaCtaId ;  /* 0x0000000000037919 */ /* 0x000e620000008800 */
[----:B------:R-:W2:Y:S01]  /*0f30*/  LDCU.64 UR4, c[0x0][0x388] ;  /* 0x00007100ff0477ac */ /* 0x000ea20008000a00 */
[----:B0-----:R-:W-:Y:S01]  /*0f40*/  IMAD.IADD R4, R0, 0x1, -R12 ;  /* 0x0000000100047824 */ /* 0x001fe200078e0a0c */
[----:B------:R-:W-:Y:S02]  /*0f50*/  MOV R2, 0x400 ;  /* 0x0000040000027802 */ /* 0x000fe40000000f00 */
[----:B------:R-:W-:Y:S02]  /*0f60*/  IADD3 R13, PT, PT, -R10, R12, R13 ;  /* 0x0000000c0a0d7210 */ /* 0x000fe40007ffe10d */
[----:B------:R-:W-:Y:S02]  /*0f70*/  ISETP.GT.AND P1, PT, R4, 0xc, PT ;  /* 0x0000000c0400780c */ /* 0x000fe40003f24270 */
[----:B------:R-:W-:Y:S01]  /*0f80*/  PLOP3.LUT P0, PT, PT, PT, PT, 0x80, 0x8 ;  /* 0x000000000008781c */ /* 0x000fe20003f0f070 */
[----:B--2---:R-:W-:-:S04]  /*0f90*/  UIADD3 UR4, UP0, UPT, UR4, 0x8, URZ ;  /* 0x0000000804047890 */ /* 0x004fc8000ff1e0ff */
[----:B------:R-:W-:Y:S01]  /*0fa0*/  UIADD3.X UR5, UPT, UPT, URZ, UR5, URZ, UP0, !UPT ;  /* 0x00000005ff057290 */ /* 0x000fe200087fe4ff */
[----:B-1----:R-:W-:-:S05]  /*0fb0*/  LEA R2, R3, R2, 0x18 ;  /* 0x0000000203027211 */ /* 0x002fca00078ec0ff */
[----:B------:R-:W-:Y:S01]  /*0fc0*/  IMAD.U32 R3, RZ, RZ, UR5 ;  /* 0x00000005ff037e24 */ /* 0x000fe2000f8e00ff */
[----:B------:R-:W-:Y:S01]  /*0fd0*/  LEA R14, R13, R2, 0x2 ;  /* 0x000000020d0e7211 */ /* 0x000fe200078e10ff */
[----:B------:R-:W-:Y:S01]  /*0fe0*/  IMAD.U32 R2, RZ, RZ, UR4 ;  /* 0x00000004ff027e24 */ /* 0x000fe2000f8e00ff */
[----:B------:R-:W-:-:S03]  /*0ff0*/  IADD3 R13, PT, PT, R10, R11, RZ ;  /* 0x0000000b0a0d7210 */ /* 0x000fc60007ffe0ff */
[----:B------:R-:W-:Y:S01]  /*1000*/  VIADD R14, R14, 0x8 ;  /* 0x000000080e0e7836 */ /* 0x000fe20000000000 */
[----:B------:R-:W-:Y:S06]  /*1010*/  @!P1 BRA `(.L_x_16) ;  /* 0x0000000000b89947 */ /* 0x000fec0003800000 */
[----:B------:R-:W-:Y:S01]  /*1020*/  PLOP3.LUT P0, PT, PT, PT, PT, 0x8, 0x80 ;  /* 0x000000000080781c */ /* 0x000fe20003f0e170 */
[----:B------:R-:W-:-:S12]  /*1030*/  VIADD R15, R0, 0xfffffff4 ;  /* 0xfffffff4000f7836 */ /* 0x000fd80000000000 */
.L_x_17:
[----:B--2---:R-:W0:Y:S01]  /*1040*/  LDS R11, [R14+-0x8] ;  /* 0xfffff8000e0b7984 */ /* 0x004e220000000800 */
[C-C-:B------:R-:W-:Y:S01]  /*1050*/  IMAD.WIDE R8, R13.reuse, 0x4, R2.reuse ;  /* 0x000000040d087825 */ /* 0x140fe200078e0202 */
[C---:B------:R-:W-:Y:S02]  /*1060*/  IADD3 R5, PT, PT, R13.reuse, 0x4, RZ ;  /* 0x000000040d057810 */ /* 0x040fe40007ffe0ff */
[----:B------:R-:W1:Y:S01]  /*1070*/  LDS R10, [R14+-0x4] ;  /* 0xfffffc000e0a7984 */ /* 0x000e620000000800 */
[----:B------:R-:W-:Y:S01]  /*1080*/  VIADD R7, R13, 0x8 ;  /* 0x000000080d077836 */ /* 0x000fe20000000000 */
[----:B------:R-:W-:Y:S01]  /*1090*/  IADD3 R12, PT, PT, R12, 0x10, RZ ;  /* 0x000000100c0c7810 */ /* 0x000fe20007ffe0ff */
[--C-:B------:R-:W-:Y:S01]  /*10a0*/  IMAD.WIDE R4, R5, 0x4, R2.reuse ;  /* 0x0000000405047825 */ /* 0x100fe200078e0202 */
[----:B------:R-:W2:Y:S02]  /*10b0*/  LDS R24, [R14] ;  /* 0x000000000e187984 */ /* 0x000ea40000000800 */
[----:B------:R-:W-:Y:S01]  /*10c0*/  ISETP.GE.AND P1, PT, R12, R15, PT ;  /* 0x0000000f0c00720c */ /* 0x000fe20003f26270 */
[----:B------:R-:W-:Y:S01]  /*10d0*/  IMAD.WIDE R6, R7, 0x4, R2 ;  /* 0x0000000407067825 */ /* 0x000fe200078e0202 */
[----:B------:R-:W3:Y:S04]  /*10e0*/  LDS R26, [R14+0x4] ;  /* 0x000004000e1a7984 */ /* 0x000ee80000000800 */
[----:B------:R-:W4:Y:S04]  /*10f0*/  LDS R28, [R14+0x8] ;  /* 0x000008000e1c7984 */ /* 0x000f280000000800 */
[----:B------:R-:W5:Y:S04]  /*1100*/  LDS R18, [R14+0xc] ;  /* 0x00000c000e127984 */ /* 0x000f680000000800 */
        /* <DEDUP_REMOVED lines=9> */
[----:B------:R2:W5:Y:S04]  /*11a0*/  LDS R16, [R14+0x34] ;  /* 0x000034000e107984 */ /* 0x0005680000000800 */
[----:B0-----:R0:W-:Y:S04]  /*11b0*/  STG.E desc[UR6][R8.64+-0x8], R11 ;  /* 0xfffff80b08007986 */ /* 0x0011e8000c101906 */
[----:B-1----:R1:W-:Y:S01]  /*11c0*/  STG.E desc[UR6][R8.64+-0x4], R10 ;  /* 0xfffffc0a08007986 */ /* 0x0023e2000c101906 */
[----:B--2---:R-:W-:-:S03]  /*11d0*/  VIADD R14, R14, 0x40 ;  /* 0x000000400e0e7836 */ /* 0x004fc60000000000 */
[----:B------:R2:W-:Y:S01]  /*11e0*/  STG.E desc[UR6][R8.64], R24 ;  /* 0x0000001808007986 */ /* 0x0005e2000c101906 */
[----:B0-----:R-:W-:-:S03]  /*11f0*/  VIADD R11, R13, 0xc ;  /* 0x0000000c0d0b7836 */ /* 0x001fc60000000000 */
[----:B---3--:R2:W-:Y:S01]  /*1200*/  STG.E desc[UR6][R8.64+0x4], R26 ;  /* 0x0000041a08007986 */ /* 0x0085e2000c101906 */
[----:B------:R-:W-:Y:S02]  /*1210*/  VIADD R13, R13, 0x10 ;  /* 0x000000100d0d7836 */ /* 0x000fe40000000000 */
[----:B-1----:R-:W-:Y:S01]  /*1220*/  IMAD.WIDE R10, R11, 0x4, R2 ;  /* 0x000000040b0a7825 */ /* 0x002fe200078e0202 */
[----:B----4-:R2:W-:Y:S04]  /*1230*/  STG.E desc[UR6][R4.64+-0x8], R28 ;  /* 0xfffff81c04007986 */ /* 0x0105e8000c101906 */
[----:B-----5:R2:W-:Y:S04]  /*1240*/  STG.E desc[UR6][R4.64+-0x4], R18 ;  /* 0xfffffc1204007986 */ /* 0x0205e8000c101906 */
[----:B------:R2:W-:Y:S04]  /*1250*/  STG.E desc[UR6][R4.64], R20 ;  /* 0x0000001404007986 */ /* 0x0005e8000c101906 */
        /* <DEDUP_REMOVED lines=8> */
[----:B------:R2:W-:Y:S01]  /*12e0*/  STG.E desc[UR6][R10.64+0x4], R16 ;  /* 0x000004100a007986 */ /* 0x0005e2000c101906 */
[----:B------:R-:W-:Y:S05]  /*12f0*/  @!P1 BRA `(.L_x_17) ;  /* 0xfffffffc00509947 */ /* 0x000fea000383ffff */
.L_x_16:
[----:B--2---:R-:W-:-:S04]  /*1300*/  IADD3 R4, PT, PT, R0, -R12, RZ ;  /* 0x8000000c00047210 */ /* 0x004fc80007ffe0ff */
[----:B------:R-:W-:-:S13]  /*1310*/  ISETP.GT.AND P1, PT, R4, 0x4, PT ;  /* 0x000000040400780c */ /* 0x000fda0003f24270 */
[----:B------:R-:W-:Y:S05]  /*1320*/  @!P1 BRA `(.L_x_18) ;  /* 0x00000000005c9947 */ /* 0x000fea0003800000 */
[----:B------:R-:W0:Y:S01]  /*1330*/  LDS R9, [R14+-0x8] ;  /* 0xfffff8000e097984 */ /* 0x000e220000000800 */
[C---:B------:R-:W-:Y:S01]  /*1340*/  VIADD R7, R13.reuse, 0x4 ;  /* 0x000000040d077836 */ /* 0x040fe20000000000 */
[----:B------:R-:W-:Y:S01]  /*1350*/  PLOP3.LUT P0, PT, PT, PT, PT, 0x8, 0x80 ;  /* 0x000000000080781c */ /* 0x000fe20003f0e170 */
[C-C-:B------:R-:W-:Y:S01]  /*1360*/  IMAD.WIDE R4, R13.reuse, 0x4, R2.reuse ;  /* 0x000000040d047825 */ /* 0x140fe200078e0202 */
[----:B------:R-:W1:Y:S01]  /*1370*/  LDS R11, [R14+-0x4] ;  /* 0xfffffc000e0b7984 */ /* 0x000e620000000800 */
[----:B------:R-:W-:Y:S02]  /*1380*/  IADD3 R13, PT, PT, R13, 0x8, RZ ;  /* 0x000000080d0d7810 */ /* 0x000fe40007ffe0ff */
[----:B------:R-:W-:Y:S01]  /*1390*/  IMAD.WIDE R6, R7, 0x4, R2 ;  /* 0x0000000407067825 */ /* 0x000fe200078e0202 */
[----:B------:R-:W2:Y:S03]  /*13a0*/  LDS R15, [R14] ;  /* 0x000000000e0f7984 */ /* 0x000ea60000000800 */
[----:B------:R-:W-:Y:S01]  /*13b0*/  VIADD R12, R12, 0x8 ;  /* 0x000000080c0c7836 */ /* 0x000fe20000000000 */
[----:B------:R-:W3:Y:S04]  /*13c0*/  LDS R17, [R14+0x4] ;  /* 0x000004000e117984 */ /* 0x000ee80000000800 */
        /* <DEDUP_REMOVED lines=13> */
.L_x_18:
[----:B------:R-:W-:-:S13]  /*14a0*/  ISETP.LT.OR P0, PT, R12, R0, P0 ;  /* 0x000000000c00720c */ /* 0x000fda0000701670 */
[----:B------:R-:W-:Y:S05]  /*14b0*/  @!P0 EXIT ;  /* 0x000000000000894d */ /* 0x000fea0003800000 */
[----:B0-----:R-:W0:Y:S01]  /*14c0*/  LDS R5, [R14+-0x8] ;  /* 0xfffff8000e057984 */ /* 0x001e220000000800 */
[----:B------:R-:W-:-:S03]  /*14d0*/  IMAD.WIDE R2, R13, 0x4, R2 ;  /* 0x000000040d027825 */ /* 0x000fc600078e0202 */
[----:B------:R-:W1:Y:S04]  /*14e0*/  LDS R7, [R14+-0x4] ;  /* 0xfffffc000e077984 */ /* 0x000e680000000800 */
[----:B------:R-:W2:Y:S04]  /*14f0*/  LDS R9, [R14] ;  /* 0x000000000e097984 */ /* 0x000ea80000000800 */
[----:B------:R-:W3:Y:S04]  /*1500*/  LDS R11, [R14+0x4] ;  /* 0x000004000e0b7984 */ /* 0x000ee80000000800 */
[----:B0-----:R-:W-:Y:S04]  /*1510*/  STG.E desc[UR6][R2.64+-0x8], R5 ;  /* 0xfffff80502007986 */ /* 0x001fe8000c101906 */
[----:B-1----:R-:W-:Y:S04]  /*1520*/  STG.E desc[UR6][R2.64+-0x4], R7 ;  /* 0xfffffc0702007986 */ /* 0x002fe8000c101906 */
[----:B--2---:R-:W-:Y:S04]  /*1530*/  STG.E desc[UR6][R2.64], R9 ;  /* 0x0000000902007986 */ /* 0x004fe8000c101906 */
[----:B---3--:R-:W-:Y:S01]  /*1540*/  STG.E desc[UR6][R2.64+0x4], R11 ;  /* 0x0000040b02007986 */ /* 0x008fe2000c101906 */
[----:B------:R-:W-:Y:S05]  /*1550*/  EXIT ;  /* 0x000000000000794d */ /* 0x000fea0003800000 */
.L_x_19:
[----:B------:R-:W-:-:S00]  /*1560*/  BRA `(.L_x_19) ;  /* 0xfffffffc00fc7947 */ /* 0x000fc0000383ffff */
[----:B------:R-:W-:-:S00]  /*1570*/  NOP ;  /* 0x0000000000007918 */ /* 0x000fc00000000000 */
        /* <DEDUP_REMOVED lines=8> */
.L_x_41:


//--------------------- .text._Z19mergeKernelNoSharedPiS_ii --------------------------
	.section	.text._Z19mergeKernelNoSharedPiS_ii,"ax",@progbits
	.align	128
        .global         _Z19mergeKernelNoSharedPiS_ii
        .type           _Z19mergeKernelNoSharedPiS_ii,@function
        .size           _Z19mergeKernelNoSharedPiS_ii,(.L_x_42 - _Z19mergeKernelNoSharedPiS_ii)
        .other          _Z19mergeKernelNoSharedPiS_ii,@"STO_CUDA_ENTRY STV_DEFAULT"
_Z19mergeKernelNoSharedPiS_ii:
.text._Z19mergeKernelNoSharedPiS_ii:
        /* <DEDUP_REMOVED lines=9> */
[----:B0-----:R-:W-:-:S04]  /*0090*/  ISETP.NE.AND P0, PT, R2, RZ, PT ;  /* 0x000000ff0200720c */ /* 0x001fc80003f05270 */
[C---:B------:R-:W-:Y:S02]  /*00a0*/  VIADDMNMX R2, R3.reuse, R5, R4, PT ;  /* 0x0000000503027246 */ /* 0x040fe40003800104 */
[----:B------:R-:W-:-:S07]  /*00b0*/  VIMNMX R3, PT, PT, R3, R4, PT ;  /* 0x0000000403037248 */ /* 0x000fce0003fe0100 */
[----:B------:R-:W-:Y:S05]  /*00c0*/  @P0 EXIT ;  /* 0x000000000000094d */ /* 0x000fea0003800000 */
[----:B------:R-:W-:Y:S01]  /*00d0*/  IMAD.IADD R5, R2, 0x1, -R3 ;  /* 0x0000000102057824 */ /* 0x000fe200078e0a03 */
[----:B------:R-:W-:Y:S01]  /*00e0*/  IADD3 R4, PT, PT, -R0, R3, RZ ;  /* 0x0000000300047210 */ /* 0x000fe20007ffe1ff */
[----:B------:R-:W0:Y:S01]  /*00f0*/  LDCU.64 UR8, c[0x0][0x358] ;  /* 0x00006b00ff0877ac */ /* 0x000e220008000a00 */
[----:B------:R-:W-:Y:S02]  /*0100*/  HFMA2 R9, -RZ, RZ, 0, 0 ;  /* 0x00000000ff097431 */ /* 0x000fe400000001ff */
[----:B------:R-:W-:-:S04]  /*0110*/  VIMNMX R6, PT, PT, R4, R5, PT ;  /* 0x0000000504067248 */ /* 0x000fc80003fe0100 */
[----:B------:R-:W-:Y:S02]  /*0120*/  ISETP.GE.AND P0, PT, R6, 0x1, PT ;  /* 0x000000010600780c */ /* 0x000fe40003f06270 */
[----:B------:R-:W-:-:S11]  /*0130*/  CS2R R6, SRZ ;  /* 0x0000000000067805 */ /* 0x000fd6000001ff00 */
[----:B0-----:R-:W-:Y:S05]  /*0140*/  @!P0 BRA `(.L_x_20) ;  /* 0x0000000000688947 */ /* 0x001fea0003800000 */
[----:B------:R-:W0:Y:S01]  /*0150*/  LDC.64 R12, c[0x0][0x380] ;  /* 0x0000e000ff0c7b82 */ /* 0x000e220000000a00 */
[----:B------:R-:W-:Y:S01]  /*0160*/  IMAD.MOV.U32 R9, RZ, RZ, RZ ;  /* 0x000000ffff097224 */ /* 0x000fe200078e00ff */
[----:B------:R-:W-:-:S06]  /*0170*/  CS2R R6, SRZ ;  /* 0x0000000000067805 */ /* 0x000fcc000001ff00 */
[----:B------:R-:W1:Y:S02]  /*0180*/  LDC.64 R10, c[0x0][0x388] ;  /* 0x0000e200ff0a7b82 */ /* 0x000e640000000a00 */
.L_x_21:
[----:B------:R-:W-:Y:S01]  /*0190*/  IADD3 R15, PT, PT, R0, R7, RZ ;  /* 0x00000007000f7210 */ /* 0x000fe20007ffe0ff */
[----:B------:R-:W-:-:S04]  /*01a0*/  IMAD.IADD R17, R3, 0x1, R6 ;  /* 0x0000000103117824 */ /* 0x000fc800078e0206 */
[----:B0-----:R-:W-:-:S04]  /*01b0*/  IMAD.WIDE R14, R15, 0x4, R12 ;  /* 0x000000040f0e7825 */ /* 0x001fc800078e020c */
[----:B------:R-:W-:Y:S02]  /*01c0*/  IMAD.WIDE R16, R17, 0x4, R12 ;  /* 0x0000000411107825 */ /* 0x000fe400078e020c */
[----:B------:R-:W2:Y:S04]  /*01d0*/  LDG.E R14, desc[UR8][R14.64] ;  /* 0x000000080e0e7981 */ /* 0x000ea8000c1e1900 */
[----:B------:R-:W2:Y:S01]  /*01e0*/  LDG.E R17, desc[UR8][R16.64] ;  /* 0x0000000810117981 */ /* 0x000ea2000c1e1900 */
[----:B------:R-:W-:Y:S01]  /*01f0*/  VIADD R21, R7, 0x1 ;  /* 0x0000000107157836 */ /* 0x000fe20000000000 */
[----:B------:R-:W-:Y:S02]  /*0200*/  IADD3 R8, PT, PT, R6, 0x1, RZ ;  /* 0x0000000106087810 */ /* 0x000fe40007ffe0ff */
[----:B------:R-:W-:Y:S01]  /*0210*/  IADD3 R19, PT, PT, R0, R9, RZ ;  /* 0x0000000900137210 */ /* 0x000fe20007ffe0ff */
[----:B------:R-:W-:-:S04]  /*0220*/  VIADD R9, R9, 0x1 ;  /* 0x0000000109097836 */ /* 0x000fc80000000000 */
[----:B-1----:R-:W-:Y:S01]  /*0230*/  IMAD.WIDE R18, R19, 0x4, R10 ;  /* 0x0000000413127825 */ /* 0x002fe200078e020a */
[CC--:B--2---:R-:W-:Y:S02]  /*0240*/  ISETP.GT.AND P1, PT, R14.reuse, R17.reuse, PT ;  /* 0x000000110e00720c */ /* 0x0c4fe40003f24270 */
[CC--:B------:R-:W-:Y:S02]  /*0250*/  ISETP.GT.AND P0, PT, R14.reuse, R17.reuse, PT ;  /* 0x000000110e00720c */ /* 0x0c0fe40003f04270 */
[----:B------:R-:W-:-:S05]  /*0260*/  VIMNMX R23, PT, PT, R14, R17, PT ;  /* 0x000000110e177248 */ /* 0x000fca0003fe0100 */
[----:B------:R2:W-:Y:S04]  /*0270*/  STG.E desc[UR8][R18.64], R23 ;  /* 0x0000001712007986 */ /* 0x0005e8000c101908 */
[----:B------:R-:W-:Y:S02]  /*0280*/  @P1 IMAD.MOV R21, RZ, RZ, R7 ;  /* 0x000000ffff151224 */ /* 0x000fe400078e0207 */
[----:B------:R-:W-:-:S03]  /*0290*/  @!P0 IADD3 R8, PT, PT, R6, RZ, RZ ;  /* 0x000000ff06088210 */ /* 0x000fc60007ffe0ff */
[----:B------:R-:W-:Y:S02]  /*02a0*/  ISETP.LT.AND P1, PT, R21, R4, PT ;  /* 0x000000041500720c */ /* 0x000fe40003f21270 */
[----:B------:R-:W-:Y:S01]  /*02b0*/  ISETP.GE.AND P0, PT, R8, R5, PT ;  /* 0x000000050800720c */ /* 0x000fe20003f06270 */
[----:B------:R-:W-:Y:S01]  /*02c0*/  IMAD.MOV.U32 R6, RZ, RZ, R8 ;  /* 0x000000ffff067224 */ /* 0x000fe200078e0008 */
[----:B------:R-:W-:-:S11]  /*02d0*/  MOV R7, R21 ;  /* 0x0000001500077202 */ /* 0x000fd60000000f00 */
[----:B--2---:R-:W-:Y:S05]  /*02e0*/  @!P0 BRA P1, `(.L_x_21) ;  /* 0xfffffffc00a88947 */ /* 0x004fea000083ffff */
.L_x_20:
[----:B------:R-:W-:-:S13]  /*02f0*/  ISETP.GE.AND P0, PT, R7, R4, PT ;  /* 0x000000040700720c */ /* 0x000fda0003f06270 */
[----:B------:R-:W-:Y:S05]  /*0300*/  @P0 BRA `(.L_x_22) ;  /* 0x00000008001c0947 */ /* 0x000fea0003800000 */
[----:B------:R-:W-:Y:S02]  /*0310*/  IADD3 R8, PT, PT, R0, R7, RZ ;  /* 0x0000000700087210 */ /* 0x000fe40007ffe0ff */
[----:B------:R-:W-:-:S03]  /*0320*/  IADD3 R11, PT, PT, R7, R0, -R3 ;  /* 0x00000000070b7210 */ /* 0x000fc60007ffe803 */
[----:B------:R-:W-:Y:S01]  /*0330*/  IMAD.IADD R10, R3, 0x1, -R8 ;  /* 0x00000001030a7824 */ /* 0x000fe200078e0a08 */
[----:B------:R-:W-:Y:S02]  /*0340*/  ISETP.GT.U32.AND P0, PT, R11, -0x4, PT ;  /* 0xfffffffc0b00780c */ /* 0x000fe40003f04070 */
[----:B------:R-:W-:Y:S02]  /*0350*/  MOV R11, R7 ;  /* 0x00000007000b7202 */ /* 0x000fe40000000f00 */
[----:B------:R-:W-:-:S13]  /*0360*/  LOP3.LUT P1, R10, R10, 0x3, RZ, 0xc0, !PT ;  /* 0x000000030a0a7812 */ /* 0x000fda000782c0ff */
[----:B------:R-:W-:Y:S05]  /*0370*/  @!P1 BRA `(.L_x_23) ;  /* 0x00000000003c9947 */ /* 0x000fea0003800000 */
[----:B------:R-:W0:Y:S01]  /*0380*/  LDC.64 R14, c[0x0][0x380] ;  /* 0x0000e000ff0e7b82 */ /* 0x000e220000000a00 */
[----:B------:R-:W-:Y:S01]  /*0390*/  IMAD.IADD R11, R10, 0x1, R7 ;  /* 0x000000010a0b7824 */ /* 0x000fe200078e0207 */
[----:B------:R-:W-:Y:S01]  /*03a0*/  IADD3 R7, PT, PT, R0, R9, RZ ;  /* 0x0000000900077210 */ /* 0x000fe20007ffe0ff */
[----:B------:R-:W-:Y:S01]  /*03b0*/  IMAD.IADD R9, R9, 0x1, R10 ;  /* 0x0000000109097824 */ /* 0x000fe200078e020a */
[----:B------:R-:W-:-:S04]  /*03c0*/  IADD3 R10, PT, PT, -R10, RZ, RZ ;  /* 0x000000ff0a0a7210 */ /* 0x000fc80007ffe1ff */
[----:B------:R-:W1:Y:S03]  /*03d0*/  LDC.64 R12, c[0x0][0x388] ;  /* 0x0000e200ff0c7b82 */ /* 0x000e660000000a00 */
.L_x_24:
[----:B0-2---:R-:W-:-:S06]  /*03e0*/  IMAD.WIDE R18, R8, 0x4, R14 ;  /* 0x0000000408127825 */ /* 0x005fcc00078e020e */
[----:B------:R-:W2:Y:S01]  /*03f0*/  LDG.E R19, desc[UR8][R18.64] ;  /* 0x0000000812137981 */ /* 0x000ea2000c1e1900 */
[----:B------:R-:W-:Y:S02]  /*0400*/  VIADD R10, R10, 0x1 ;  /* 0x000000010a0a7836 */ /* 0x000fe40000000000 */
[C---:B-1----:R-:W-:Y:S01]  /*0410*/  IMAD.WIDE R16, R7.reuse, 0x4, R12 ;  /* 0x0000000407107825 */ /* 0x042fe200078e020c */
[----:B------:R-:W-:Y:S02]  /*0420*/  IADD3 R7, PT, PT, R7, 0x1, RZ ;  /* 0x0000000107077810 */ /* 0x000fe40007ffe0ff */
[----:B------:R-:W-:Y:S01]  /*0430*/  ISETP.NE.AND P1, PT, R10, RZ, PT ;  /* 0x000000ff0a00720c */ /* 0x000fe20003f25270 */
[----:B------:R-:W-:Y:S01]  /*0440*/  VIADD R8, R8, 0x1 ;  /* 0x0000000108087836 */ /* 0x000fe20000000000 */
[----:B--2---:R2:W-:Y:S11]  /*0450*/  STG.E desc[UR8][R16.64], R19 ;  /* 0x0000001310007986 */ /* 0x0045f6000c101908 */
[----:B------:R-:W-:Y:S05]  /*0460*/  @P1 BRA `(.L_x_24) ;  /* 0xfffffffc00dc1947 */ /* 0x000fea000383ffff */
.L_x_23:
[----:B------:R-:W-:Y:S05]  /*0470*/  @P0 BRA `(.L_x_22) ;  /* 0x0000000400c00947 */ /* 0x000fea0003800000 */
[----:B------:R-:W0:Y:S01]  /*0480*/  LDCU.128 UR4, c[0x0][0x380] ;  /* 0x00007000ff0477ac */ /* 0x000e220008000c00 */
[----:B------:R-:W-:Y:S02]  /*0490*/  IADD3 R7, PT, PT, R4, -R11, RZ ;  /* 0x8000000b04077210 */ /* 0x000fe40007ffe0ff */
[----:B------:R-:W-:Y:S02]  /*04a0*/  PLOP3.LUT P0, PT, PT, PT, PT, 0x80, 0x8 ;  /* 0x000000000008781c */ /* 0x000fe40003f0f070 */
[----:B------:R-:W-:Y:S01]  /*04b0*/  ISETP.GT.AND P1, PT, R7, 0xc, PT ;  /* 0x0000000c0700780c */ /* 0x000fe20003f24270 */
[C---:B------:R-:W-:Y:S01]  /*04c0*/  IMAD.IADD R7, R0.reuse, 0x1, R11 ;  /* 0x0000000100077824 */ /* 0x040fe200078e020b */
[----:B------:R-:W-:Y:S01]  /*04d0*/  IADD3 R8, PT, PT, R0, R9, RZ ;  /* 0x0000000900087210 */ /* 0x000fe20007ffe0ff */
[----:B0-----:R-:W-:Y:S02]  /*04e0*/  UIADD3 UR4, UP0, UPT, UR4, 0x8, URZ ;  /* 0x0000000804047890 */ /* 0x001fe4000ff1e0ff */
[----:B------:R-:W-:-:S02]  /*04f0*/  UIADD3 UR6, UP1, UPT, UR6, 0x8, URZ ;  /* 0x0000000806067890 */ /* 0x000fc4000ff3e0ff */
[----:B------:R-:W-:Y:S02]  /*0500*/  UIADD3.X UR5, UPT, UPT, URZ, UR5, URZ, UP0, !UPT ;  /* 0x00000005ff057290 */ /* 0x000fe400087fe4ff */
[----:B------:R-:W-:Y:S01]  /*0510*/  UIADD3.X UR7, UPT, UPT, URZ, UR7, URZ, UP1, !UPT ;  /* 0x00000007ff077290 */ /* 0x000fe20008ffe4ff */
[----:B------:R-:W-:Y:S01]  /*0520*/  IMAD.U32 R12, RZ, RZ, UR4 ;  /* 0x00000004ff0c7e24 */ /* 0x000fe2000f8e00ff */
[----:B------:R-:W-:Y:S02]  /*0530*/  MOV R14, UR6 ;  /* 0x00000006000e7c02 */ /* 0x000fe40008000f00 */
[----:B------:R-:W-:Y:S02]  /*0540*/  IMAD.U32 R13, RZ, RZ, UR5 ;  /* 0x00000005ff0d7e24 */ /* 0x000fe4000f8e00ff */
[----:B------:R-:W-:Y:S01]  /*0550*/  MOV R15, UR7 ;  /* 0x00000007000f7c02 */ /* 0x000fe20008000f00 */
[----:B------:R-:W-:Y:S06]  /*0560*/  @!P1 BRA `(.L_x_25) ;  /* 0x0000000000d89947 */ /* 0x000fec0003800000 */
[----:B------:R-:W-:Y:S01]  /*0570*/  PLOP3.LUT P0, PT, PT, PT, PT, 0x8, 0x80 ;  /* 0x000000000080781c */ /* 0x000fe20003f0e170 */
[----:B------:R-:W-:-:S12]  /*0580*/  VIADD R10, R4, 0xfffffff4 ;  /* 0xfffffff4040a7836 */ /* 0x000fd80000000000 */
.L_x_26:
[----:B---3--:R-:W-:-:S05]  /*0590*/  IMAD.WIDE R20, R7, 0x4, R12 ;  /* 0x0000000407147825 */ /* 0x008fca00078e020c */
[----:B--2---:R-:W2:Y:S01]  /*05a0*/  LDG.E R19, desc[UR8][R20.64+-0x8] ;  /* 0xfffff80814137981 */ /* 0x004ea2000c1e1900 */
[----:B------:R-:W-:-:S05]  /*05b0*/  IMAD.WIDE R16, R8, 0x4, R14 ;  /* 0x0000000408107825 */ /* 0x000fca00078e020e */
[----:B--2---:R0:W-:Y:S04]  /*05c0*/  STG.E desc[UR8][R16.64+-0x8], R19 ;  /* 0xfffff81310007986 */ /* 0x0041e8000c101908 */
[----:B------:R-:W2:Y:S04]  /*05d0*/  LDG.E R25, desc[UR8][R20.64+-0x4] ;  /* 0xfffffc0814197981 */ /* 0x000ea8000c1e1900 */
[----:B--2---:R1:W-:Y:S04]  /*05e0*/  STG.E desc[UR8][R16.64+-0x4], R25 ;  /* 0xfffffc1910007986 */ /* 0x0043e8000c101908 */
[----:B------:R-:W2:Y:S01]  /*05f0*/  LDG.E R27, desc[UR8][R20.64] ;  /* 0x00000008141b7981 */ /* 0x000ea2000c1e1900 */
[----:B------:R-:W-:-:S03]  /*0600*/  IADD3 R23, PT, PT, R7, 0x4, RZ ;  /* 0x0000000407177810 */ /* 0x000fc60007ffe0ff */
[----:B--2---:R2:W-:Y:S04]  /*0610*/  STG.E desc[UR8][R16.64], R27 ;  /* 0x0000001b10007986 */ /* 0x0045e8000c101908 */
[----:B------:R-:W3:Y:S01]  /*0620*/  LDG.E R29, desc[UR8][R20.64+0x4] ;  /* 0x00000408141d7981 */ /* 0x000ee2000c1e1900 */
[----:B------:R-:W-:-:S04]  /*0630*/  IMAD.WIDE R22, R23, 0x4, R12 ;  /* 0x0000000417167825 */ /* 0x000fc800078e020c */
[----:B------:R-:W-:Y:S01]  /*0640*/  VIADD R18, R8, 0x4 ;  /* 0x0000000408127836 */ /* 0x000fe20000000000 */
[----:B---3--:R3:W-:Y:S04]  /*0650*/  STG.E desc[UR8][R16.64+0x4], R29 ;  /* 0x0000041d10007986 */ /* 0x0087e8000c101908 */
[----:B------:R-:W4:Y:S01]  /*0660*/  LDG.E R24, desc[UR8][R22.64+-0x8] ;  /* 0xfffff80816187981 */ /* 0x000f22000c1e1900 */
[----:B0-----:R-:W-:-:S05]  /*0670*/  IMAD.WIDE R18, R18, 0x4, R14 ;  /* 0x0000000412127825 */ /* 0x001fca00078e020e */
[----:B----4-:R-:W-:Y:S04]  /*0680*/  STG.E desc[UR8][R18.64+-0x8], R24 ;  /* 0xfffff81812007986 */ /* 0x010fe8000c101908 */
[----:B-1----:R-:W4:Y:S04]  /*0690*/  LDG.E R25, desc[UR8][R22.64+-0x4] ;  /* 0xfffffc0816197981 */ /* 0x002f28000c1e1900 */
[----:B----4-:R0:W-:Y:S04]  /*06a0*/  STG.E desc[UR8][R18.64+-0x4], R25 ;  /* 0xfffffc1912007986 */ /* 0x0101e8000c101908 */
[----:B--2---:R-:W2:Y:S01]  /*06b0*/  LDG.E R27, desc[UR8][R22.64] ;  /* 0x00000008161b7981 */ /* 0x004ea2000c1e1900 */
[----:B------:R-:W-:-:S03]  /*06c0*/  IADD3 R21, PT, PT, R7, 0x8, RZ ;  /* 0x0000000807157810 */ /* 0x000fc60007ffe0ff */
[----:B--2---:R1:W-:Y:S04]  /*06d0*/  STG.E desc[UR8][R18.64], R27 ;  /* 0x0000001b12007986 */ /* 0x0043e8000c101908 */
[----:B------:R-:W2:Y:S01]  /*06e0*/  LDG.E R26, desc[UR8][R22.64+0x4] ;  /* 0x00000408161a7981 */ /* 0x000ea2000c1e1900 */
[----:B---3--:R-:W-:-:S04]  /*06f0*/  IMAD.WIDE R16, R21, 0x4, R12 ;  /* 0x0000000415107825 */ /* 0x008fc800078e020c */
[----:B------:R-:W-:Y:S01]  /*0700*/  VIADD R21, R8, 0x8 ;  /* 0x0000000808157836 */ /* 0x000fe20000000000 */
[----:B--2---:R2:W-:Y:S04]  /*0710*/  STG.E desc[UR8][R18.64+0x4], R26 ;  /* 0x0000041a12007986 */ /* 0x0045e8000c101908 */
[----:B------:R-:W3:Y:S01]  /*0720*/  LDG.E R29, desc[UR8][R16.64+-0x8] ;  /* 0xfffff808101d7981 */ /* 0x000ee2000c1e1900 */
[----:B------:R-:W-:-:S05]  /*0730*/  IMAD.WIDE R20, R21, 0x4, R14 ;  /* 0x0000000415147825 */ /* 0x000fca00078e020e */
[----:B---3--:R-:W-:Y:S04]  /*0740*/  STG.E desc[UR8][R20.64+-0x8], R29 ;  /* 0xfffff81d14007986 */ /* 0x008fe8000c101908 */
[----:B0-----:R-:W3:Y:S04]  /*0750*/  LDG.E R25, desc[UR8][R16.64+-0x4] ;  /* 0xfffffc0810197981 */ /* 0x001ee8000c1e1900 */
[----:B---3--:R0:W-:Y:S04]  /*0760*/  STG.E desc[UR8][R20.64+-0x4], R25 ;  /* 0xfffffc1914007986 */ /* 0x0081e8000c101908 */
[----:B-1----:R-:W3:Y:S01]  /*0770*/  LDG.E R27, desc[UR8][R16.64] ;  /* 0x00000008101b7981 */ /* 0x002ee2000c1e1900 */
[----:B------:R-:W-:-:S03]  /*0780*/  IADD3 R23, PT, PT, R7, 0xc, RZ ;  /* 0x0000000c07177810 */ /* 0x000fc60007ffe0ff */
[----:B---3--:R1:W-:Y:S04]  /*0790*/  STG.E desc[UR8][R20.64], R27 ;  /* 0x0000001b14007986 */ /* 0x0083e8000c101908 */
[----:B------:R-:W3:Y:S01]  /*07a0*/  LDG.E R24, desc[UR8][R16.64+0x4] ;  /* 0x0000040810187981 */ /* 0x000ee2000c1e1900 */
[----:B--2---:R-:W-:-:S04]  /*07b0*/  IMAD.WIDE R18, R23, 0x4, R12 ;  /* 0x0000000417127825 */ /* 0x004fc800078e020c */
[----:B------:R-:W-:Y:S01]  /*07c0*/  VIADD R23, R8, 0xc ;  /* 0x0000000c08177836 */ /* 0x000fe20000000000 */
[----:B---3--:R3:W-:Y:S04]  /*07d0*/  STG.E desc[UR8][R20.64+0x4], R24 ;  /* 0x0000041814007986 */ /* 0x0087e8000c101908 */
[----:B------:R-:W2:Y:S01]  /*07e0*/  LDG.E R26, desc[UR8][R18.64+-0x8] ;  /* 0xfffff808121a7981 */ /* 0x000ea2000c1e1900 */
[----:B------:R-:W-:-:S05]  /*07f0*/  IMAD.WIDE R22, R23, 0x4, R14 ;  /* 0x0000000417167825 */ /* 0x000fca00078e020e */
[----:B--2---:R3:W-:Y:S04]  /*0800*/  STG.E desc[UR8][R22.64+-0x8], R26 ;  /* 0xfffff81a16007986 */ /* 0x0047e8000c101908 */
[----:B0-----:R-:W2:Y:S04]  /*0810*/  LDG.E R25, desc[UR8][R18.64+-0x4] ;  /* 0xfffffc0812197981 */ /* 0x001ea8000c1e1900 */
[----:B--2---:R3:W-:Y:S04]  /*0820*/  STG.E desc[UR8][R22.64+-0x4], R25 ;  /* 0xfffffc1916007986 */ /* 0x0047e8000c101908 */
[----:B-1----:R-:W2:Y:S01]  /*0830*/  LDG.E R27, desc[UR8][R18.64] ;  /* 0x00000008121b7981 */ /* 0x002ea2000c1e1900 */
[----:B------:R-:W-:-:S04]  /*0840*/  IADD3 R11, PT, PT, R11, 0x10, RZ ;  /* 0x000000100b0b7810 */ /* 0x000fc80007ffe0ff */
[----:B------:R-:W-:Y:S01]  /*0850*/  ISETP.GE.AND P1, PT, R11, R10, PT ;  /* 0x0000000a0b00720c */ /* 0x000fe20003f26270 */
[----:B--2---:R3:W-:Y:S04]  /*0860*/  STG.E desc[UR8][R22.64], R27 ;  /* 0x0000001b16007986 */ /* 0x0047e8000c101908 */
[----:B------:R-:W2:Y:S01]  /*0870*/  LDG.E R17, desc[UR8][R18.64+0x4] ;  /* 0x0000040812117981 */ /* 0x000ea2000c1e1900 */
[----:B------:R-:W-:Y:S01]  /*0880*/  VIADD R9, R9, 0x10 ;  /* 0x0000001009097836 */ /* 0x000fe20000000000 */
[----:B------:R-:W-:Y:S01]  /*0890*/  IADD3 R7, PT, PT, R7, 0x10, RZ ;  /* 0x0000001007077810 */ /* 0x000fe20007ffe0ff */
[----:B------:R-:W-:Y:S01]  /*08a0*/  VIADD R8, R8, 0x10 ;  /* 0x0000001008087836 */ /* 0x000fe20000000000 */
[----:B--2---:R3:W-:Y:S04]  /*08b0*/  STG.E desc[UR8][R22.64+0x4], R17 ;  /* 0x0000041116007986 */ /* 0x0047e8000c101908 */
[----:B------:R-:W-:Y:S05]  /*08c0*/  @!P1 BRA `(.L_x_26) ;  /* 0xfffffffc00309947 */ /* 0x000fea000383ffff */
.L_x_25:
[----:B------:R-:W-:-:S04]  /*08d0*/  IADD3 R10, PT, PT, R4, -R11, RZ ;  /* 0x8000000b040a7210 */ /* 0x000fc80007ffe0ff */
[----:B------:R-:W-:-:S13]  /*08e0*/  ISETP.GT.AND P1, PT, R10, 0x4, PT ;  /* 0x000000040a00780c */ /* 0x000fda0003f24270 */
[----:B------:R-:W-:Y:S05]  /*08f0*/  @!P1 BRA `(.L_x_27) ;  /* 0x00000000006c9947 */ /* 0x000fea0003800000 */
[----:B---3--:R-:W-:-:S05]  /*0900*/  IMAD.WIDE R20, R7, 0x4, R12 ;  /* 0x0000000407147825 */ /* 0x008fca00078e020c */
[----:B------:R-:W3:Y:S01]  /*0910*/  LDG.E R23, desc[UR8][R20.64+-0x8] ;  /* 0xfffff80814177981 */ /* 0x000ee2000c1e1900 */
[----:B--2---:R-:W-:-:S05]  /*0920*/  IMAD.WIDE R16, R8, 0x4, R14 ;  /* 0x0000000408107825 */ /* 0x004fca00078e020e */
[----:B---3--:R0:W-:Y:S04]  /*0930*/  STG.E desc[UR8][R16.64+-0x8], R23 ;  /* 0xfffff81710007986 */ /* 0x0081e8000c101908 */
[----:B------:R-:W2:Y:S04]  /*0940*/  LDG.E R25, desc[UR8][R20.64+-0x4] ;  /* 0xfffffc0814197981 */ /* 0x000ea8000c1e1900 */
[----:B--2---:R1:W-:Y:S04]  /*0950*/  STG.E desc[UR8][R16.64+-0x4], R25 ;  /* 0xfffffc1910007986 */ /* 0x0043e8000c101908 */
[----:B------:R-:W2:Y:S01]  /*0960*/  LDG.E R27, desc[UR8][R20.64] ;  /* 0x00000008141b7981 */ /* 0x000ea2000c1e1900 */
[----:B------:R-:W-:-:S03]  /*0970*/  VIADD R19, R7, 0x4 ;  /* 0x0000000407137836 */ /* 0x000fc60000000000 */
[----:B--2---:R2:W-:Y:S04]  /*0980*/  STG.E desc[UR8][R16.64], R27 ;  /* 0x0000001b10007986 */ /* 0x0045e8000c101908 */
[----:B------:R-:W3:Y:S01]  /*0990*/  LDG.E R29, desc[UR8][R20.64+0x4] ;  /* 0x00000408141d7981 */ /* 0x000ee2000c1e1900 */
[----:B------:R-:W-:Y:S01]  /*09a0*/  IMAD.WIDE R18, R19, 0x4, R12 ;  /* 0x0000000413127825 */ /* 0x000fe200078e020c */
[----:B------:R-:W-:Y:S02]  /*09b0*/  IADD3 R22, PT, PT, R8, 0x4, RZ ;  /* 0x0000000408167810 */ /* 0x000fe40007ffe0ff */
[----:B---3--:R4:W-:Y:S04]  /*09c0*/  STG.E desc[UR8][R16.64+0x4], R29 ;  /* 0x0000041d10007986 */ /* 0x0089e8000c101908 */
[----:B------:R-:W3:Y:S01]  /*09d0*/  LDG.E R10, desc[UR8][R18.64+-0x8] ;  /* 0xfffff808120a7981 */ /* 0x000ee2000c1e1900 */
[----:B0-----:R-:W-:-:S05]  /*09e0*/  IMAD.WIDE R22, R22, 0x4, R14 ;  /* 0x0000000416167825 */ /* 0x001fca00078e020e */
[----:B---3--:R4:W-:Y:S04]  /*09f0*/  STG.E desc[UR8][R22.64+-0x8], R10 ;  /* 0xfffff80a16007986 */ /* 0x0089e8000c101908 */
[----:B-1----:R-:W3:Y:S04]  /*0a00*/  LDG.E R25, desc[UR8][R18.64+-0x4] ;  /* 0xfffffc0812197981 */ /* 0x002ee8000c1e1900 */
[----:B---3--:R4:W-:Y:S04]  /*0a10*/  STG.E desc[UR8][R22.64+-0x4], R25 ;  /* 0xfffffc1916007986 */ /* 0x0089e8000c101908 */
[----:B--2---:R-:W2:Y:S04]  /*0a20*/  LDG.E R27, desc[UR8][R18.64] ;  /* 0x00000008121b7981 */ /* 0x004ea8000c1e1900 */
[----:B--2---:R4:W-:Y:S04]  /*0a30*/  STG.E desc[UR8][R22.64], R27 ;  /* 0x0000001b16007986 */ /* 0x0049e8000c101908 */
[----:B------:R-:W2:Y:S01]  /*0a40*/  LDG.E R21, desc[UR8][R18.64+0x4] ;  /* 0x0000040812157981 */ /* 0x000ea2000c1e1900 */
[----:B------:R-:W-:Y:S01]  /*0a50*/  PLOP3.LUT P0, PT, PT, PT, PT, 0x8, 0x80 ;  /* 0x000000000080781c */ /* 0x000fe20003f0e170 */
[----:B------:R-:W-:Y:S01]  /*0a60*/  VIADD R11, R11, 0x8 ;  /* 0x000000080b0b7836 */ /* 0x000fe20000000000 */
[----:B------:R-:W-:Y:S01]  /*0a70*/  IADD3 R9, PT, PT, R9, 0x8, RZ ;  /* 0x0000000809097810 */ /* 0x000fe20007ffe0ff */
[----:B------:R-:W-:Y:S01]  /*0a80*/  VIADD R7, R7, 0x8 ;  /* 0x0000000807077836 */ /* 0x000fe20000000000 */
[----:B------:R-:W-:Y:S01]  /*0a90*/  IADD3 R8, PT, PT, R8, 0x8, RZ ;  /* 0x0000000808087810 */ /* 0x000fe20007ffe0ff */
[----:B--2---:R4:W-:Y:S08]  /*0aa0*/  STG.E desc[UR8][R22.64+0x4], R21 ;  /* 0x0000041516007986 */ /* 0x0049f0000c101908 */
.L_x_27:
[----:B------:R-:W-:-:S13]  /*0ab0*/  ISETP.LT.OR P0, PT, R11, R4, P0 ;  /* 0x000000040b00720c */ /* 0x000fda0000701670 */
[----:B------:R-:W-:Y:S05]  /*0ac0*/  @!P0 BRA `(.L_x_22) ;  /* 0x00000000002c8947 */ /* 0x000fea0003800000 */
[----:B------:R-:W-:-:S05]  /*0ad0*/  IMAD.WIDE R12, R7, 0x4, R12 ;  /* 0x00000004070c7825 */ /* 0x000fca00078e020c */
[----:B------:R-:W5:Y:S01]  /*0ae0*/  LDG.E R7, desc[UR8][R12.64+-0x8] ;  /* 0xfffff8080c077981 */ /* 0x000f62000c1e1900 */
[----:B------:R-:W-:-:S05]  /*0af0*/  IMAD.WIDE R14, R8, 0x4, R14 ;  /* 0x00000004080e7825 */ /* 0x000fca00078e020e */
[----:B-----5:R0:W-:Y:S04]  /*0b00*/  STG.E desc[UR8][R14.64+-0x8], R7 ;  /* 0xfffff8070e007986 */ /* 0x0201e8000c101908 */
[----:B------:R-:W5:Y:S04]  /*0b10*/  LDG.E R11, desc[UR8][R12.64+-0x4] ;  /* 0xfffffc080c0b7981 */ /* 0x000f68000c1e1900 */
[----:B-----5:R0:W-:Y:S04]  /*0b20*/  STG.E desc[UR8][R14.64+-0x4], R11 ;  /* 0xfffffc0b0e007986 */ /* 0x0201e8000c101908 */
[----:B--234-:R-:W2:Y:S04]  /*0b30*/  LDG.E R17, desc[UR8][R12.64] ;  /* 0x000000080c117981 */ /* 0x01cea8000c1e1900 */
[----:B--2---:R0:W-:Y:S04]  /*0b40*/  STG.E desc[UR8][R14.64], R17 ;  /* 0x000000110e007986 */ /* 0x0041e8000c101908 */
[----:B------:R-:W2:Y:S01]  /*0b50*/  LDG.E R19, desc[UR8][R12.64+0x4] ;  /* 0x000004080c137981 */ /* 0x000ea2000c1e1900 */
[----:B------:R-:W-:-:S03]  /*0b60*/  VIADD R9, R9, 0x4 ;  /* 0x0000000409097836 */ /* 0x000fc60000000000 */
[----:B--2---:R0:W-:Y:S04]  /*0b70*/  STG.E desc[UR8][R14.64+0x4], R19 ;  /* 0x000004130e007986 */ /* 0x0041e8000c101908 */
.L_x_22:
[----:B------:R-:W-:-:S13]  /*0b80*/  ISETP.GE.AND P0, PT, R6, R5, PT ;  /* 0x000000050600720c */ /* 0x000fda0003f06270 */
[----:B------:R-:W-:Y:S05]  /*0b90*/  @P0 EXIT ;  /* 0x000000000000094d */ /* 0x000fea0003800000 */
[----:B0-----:R-:W-:-:S05]  /*0ba0*/  IADD3 R7, PT, PT, R3, R6, RZ ;  /* 0x0000000603077210 */ /* 0x001fca0007ffe0ff */
[----:B------:R-:W-:Y:S01]  /*0bb0*/  IMAD.IADD R4, R2, 0x1, -R7 ;  /* 0x0000000102047824 */ /* 0x000fe200078e0a07 */
[----:B------:R-:W-:-:S04]  /*0bc0*/  IADD3 R2, PT, PT, R3, R6, -R2 ;  /* 0x0000000603027210 */ /* 0x000fc80007ffe802 */
[----:B------:R-:W-:Y:S02]  /*0bd0*/  LOP3.LUT P1, R4, R4, 0x3, RZ, 0xc0, !PT ;  /* 0x0000000304047812 */ /* 0x000fe4000782c0ff */
[----:B------:R-:W-:Y:S02]  /*0be0*/  ISETP.GT.U32.AND P0, PT, R2, -0x4, PT ;  /* 0xfffffffc0200780c */ /* 0x000fe40003f04070 */
[----:B------:R-:W-:-:S09]  /*0bf0*/  MOV R2, R6 ;  /* 0x0000000600027202 */ /* 0x000fd20000000f00 */
[----:B------:R-:W-:Y:S05]  /*0c00*/  @!P1 BRA `(.L_x_28) ;  /* 0x0000000000409947 */ /* 0x000fea0003800000 */
[----:B----4-:R-:W0:Y:S01]  /*0c10*/  LDC.64 R10, c[0x0][0x380] ;  /* 0x0000e000ff0a7b82 */ /* 0x010e220000000a00 */
[----:B--2---:R-:W-:Y:S01]  /*0c20*/  IMAD.IADD R19, R0, 0x1, R9 ;  /* 0x0000000100137824 */ /* 0x004fe200078e0209 */
[----:B------:R-:W-:Y:S01]  /*0c30*/  IADD3 R2, PT, PT, R4, R6, RZ ;  /* 0x0000000604027210 */ /* 0x000fe20007ffe0ff */
[----:B---3--:R-:W-:Y:S01]  /*0c40*/  IMAD.MOV.U32 R17, RZ, RZ, R7 ;  /* 0x000000ffff117224 */ /* 0x008fe200078e0007 */
[----:B------:R-:W-:Y:S01]  /*0c50*/  IADD3 R9, PT, PT, R9, R4, RZ ;  /* 0x0000000409097210 */ /* 0x000fe20007ffe0ff */
[----:B------:R-:W-:-:S03]  /*0c60*/  IMAD.MOV R4, RZ, RZ, -R4 ;  /* 0x000000ffff047224 */ /* 0x000fc600078e0a04 */
[----:B------:R-:W1:Y:S04]  /*0c70*/  LDC.64 R12, c[0x0][0x388] ;  /* 0x0000e200ff0c7b82 */ /* 0x000e680000000a00 */
.L_x_29:
[----:B0-----:R-:W-:-:S06]  /*0c80*/  IMAD.WIDE R14, R17, 0x4, R10 ;  /* 0x00000004110e7825 */ /* 0x001fcc00078e020a */
[----:B------:R-:W2:Y:S01]  /*0c90*/  LDG.E R15, desc[UR8][R14.64] ;  /* 0x000000080e0f7981 */ /* 0x000ea2000c1e1900 */
[----:B------:R-:W-:Y:S01]  /*0ca0*/  IADD3 R4, PT, PT, R4, 0x1, RZ ;  /* 0x0000000104047810 */ /* 0x000fe20007ffe0ff */
[----:B-1----:R-:W-:Y:S01]  /*0cb0*/  IMAD.WIDE R6, R19, 0x4, R12 ;  /* 0x0000000413067825 */ /* 0x002fe200078e020c */
[----:B------:R-:W-:Y:S02]  /*0cc0*/  IADD3 R17, PT, PT, R17, 0x1, RZ ;  /* 0x0000000111117810 */ /* 0x000fe40007ffe0ff */
[----:B------:R-:W-:Y:S01]  /*0cd0*/  ISETP.NE.AND P1, PT, R4, RZ, PT ;  /* 0x000000ff0400720c */ /* 0x000fe20003f25270 */
[----:B------:R-:W-:Y:S01]  /*0ce0*/  VIADD R19, R19, 0x1 ;  /* 0x0000000113137836 */ /* 0x000fe20000000000 */
[----:B--2---:R0:W-:Y:S11]  /*0cf0*/  STG.E desc[UR8][R6.64], R15 ;  /* 0x0000000f06007986 */ /* 0x0041f6000c101908 */
[----:B------:R-:W-:Y:S05]  /*0d00*/  @P1 BRA `(.L_x_29) ;  /* 0xfffffffc00dc1947 */ /* 0x000fea000383ffff */
.L_x_28:
[----:B------:R-:W-:Y:S05]  /*0d10*/  @P0 EXIT ;  /* 0x000000000000094d */ /* 0x000fea0003800000 */
[----:B------:R-:W1:Y:S01]  /*0d20*/  LDCU.128 UR4, c[0x0][0x380] ;  /* 0x00007000ff0477ac */ /* 0x000e620008000c00 */
[--C-:B------:R-:W-:Y:S01]  /*0d30*/  IMAD.IADD R4, R5, 0x1, -R2.reuse ;  /* 0x0000000105047824 */ /* 0x100fe200078e0a02 */
[----:B------:R-:W-:Y:S01]  /*0d40*/  IADD3 R9, PT, PT, R0, R9, RZ ;  /* 0x0000000900097210 */ /* 0x000fe20007ffe0ff */
[----:B------:R-:W-:Y:S01]  /*0d50*/  IMAD.IADD R3, R3, 0x1, R2 ;  /* 0x0000000103037824 */ /* 0x000fe200078e0202 */
[----:B------:R-:W-:Y:S02]  /*0d60*/  PLOP3.LUT P0, PT, PT, PT, PT, 0x80, 0x8 ;  /* 0x000000000008781c */ /* 0x000fe40003f0f070 */
[----:B------:R-:W-:Y:S01]  /*0d70*/  ISETP.GT.AND P1, PT, R4, 0xc, PT ;  /* 0x0000000c0400780c */ /* 0x000fe20003f24270 */
[----:B-1----:R-:W-:Y:S02]  /*0d80*/  UIADD3 UR4, UP0, UPT, UR4, 0x8, URZ ;  /* 0x0000000804047890 */ /* 0x002fe4000ff1e0ff */
[----:B------:R-:W-:Y:S02]  /*0d90*/  UIADD3 UR6, UP1, UPT, UR6, 0x8, URZ ;  /* 0x0000000806067890 */ /* 0x000fe4000ff3e0ff */
[----:B------:R-:W-:-:S02]  /*0da0*/  UIADD3.X UR5, UPT, UPT, URZ, UR5, URZ, UP0, !UPT ;  /* 0x00000005ff057290 */ /* 0x000fc400087fe4ff */
[----:B------:R-:W-:Y:S01]  /*0db0*/  UIADD3.X UR7, UPT, UPT, URZ, UR7, URZ, UP1, !UPT ;  /* 0x00000007ff077290 */ /* 0x000fe20008ffe4ff */
[----:B0-----:R-:W-:Y:S01]  /*0dc0*/  MOV R6, UR4 ;  /* 0x0000000400067c02 */ /* 0x001fe20008000f00 */
[----:B----4-:R-:W-:Y:S02]  /*0dd0*/  IMAD.U32 R10, RZ, RZ, UR6 ;  /* 0x00000006ff0a7e24 */ /* 0x010fe4000f8e00ff */
[----:B------:R-:W-:Y:S02]  /*0de0*/  MOV R7, UR5 ;  /* 0x0000000500077c02 */ /* 0x000fe40008000f00 */
[----:B------:R-:W-:Y:S01]  /*0df0*/  IMAD.U32 R11, RZ, RZ, UR7 ;  /* 0x00000007ff0b7e24 */ /* 0x000fe2000f8e00ff */
[----:B------:R-:W-:Y:S06]  /*0e00*/  @!P1 BRA `(.L_x_30) ;  /* 0x0000000000d49947 */ /* 0x000fec0003800000 */
[----:B------:R-:W-:Y:S02]  /*0e10*/  PLOP3.LUT P0, PT, PT, PT, PT, 0x8, 0x80 ;  /* 0x000000000080781c */ /* 0x000fe40003f0e170 */
[----:B------:R-:W-:-:S11]  /*0e20*/  IADD3 R13, PT, PT, R5, -0xc, RZ ;  /* 0xfffffff4050d7810 */ /* 0x000fd60007ffe0ff */
.L_x_31:
[----:B---34-:R-:W-:-:S05]  /*0e30*/  IMAD.WIDE R20, R3, 0x4, R6 ;  /* 0x0000000403147825 */ /* 0x018fca00078e0206 */
[----:B--2---:R-:W2:Y:S01]  /*0e40*/  LDG.E R19, desc[UR8][R20.64+-0x8] ;  /* 0xfffff80814137981 */ /* 0x004ea2000c1e1900 */
[----:B------:R-:W-:-:S05]  /*0e50*/  IMAD.WIDE R14, R9, 0x4, R10 ;  /* 0x00000004090e7825 */ /* 0x000fca00078e020a */
[----:B--2---:R0:W-:Y:S04]  /*0e60*/  STG.E desc[UR8][R14.64+-0x8], R19 ;  /* 0xfffff8130e007986 */ /* 0x0041e8000c101908 */
        /* <DEDUP_REMOVED lines=9> */
[----:B------:R-:W4:Y:S01]  /*0f00*/  LDG.E R0, desc[UR8][R16.64+-0x8] ;  /* 0xfffff80810007981 */ /* 0x000f22000c1e1900 */
[----:B0-----:R-:W-:-:S05]  /*0f10*/  IMAD.WIDE R18, R29, 0x4, R10 ;  /* 0x000000041d127825 */ /* 0x001fca00078e020a */
[----:B----4-:R-:W-:Y:S04]  /*0f20*/  STG.E desc[UR8][R18.64+-0x8], R0 ;  /* 0xfffff80012007986 */ /* 0x010fe8000c101908 */
[----:B-1----:R-:W4:Y:S04]  /*0f30*/  LDG.E R23, desc[UR8][R16.64+-0x4] ;  /* 0xfffffc0810177981 */ /* 0x002f28000c1e1900 */
[----:B----4-:R0:W-:Y:S04]  /*0f40*/  STG.E desc[UR8][R18.64+-0x4], R23 ;  /* 0xfffffc1712007986 */ /* 0x0101e8000c101908 */
[----:B--2---:R-:W2:Y:S01]  /*0f50*/  LDG.E R25, desc[UR8][R16.64] ;  /* 0x0000000810197981 */ /* 0x004ea2000c1e1900 */
[----:B------:R-:W-:-:S03]  /*0f60*/  VIADD R21, R3, 0x8 ;  /* 0x0000000803157836 */ /* 0x000fc60000000000 */
[----:B--2---:R1:W-:Y:S04]  /*0f70*/  STG.E desc[UR8][R18.64], R25 ;  /* 0x0000001912007986 */ /* 0x0043e8000c101908 */
[----:B------:R-:W2:Y:S01]  /*0f80*/  LDG.E R29, desc[UR8][R16.64+0x4] ;  /* 0x00000408101d7981 */ /* 0x000ea2000c1e1900 */
[----:B---3--:R-:W-:Y:S01]  /*0f90*/  IMAD.WIDE R14, R21, 0x4, R6 ;  /* 0x00000004150e7825 */ /* 0x008fe200078e0206 */
[----:B------:R-:W-:Y:S02]  /*0fa0*/  IADD3 R21, PT, PT, R9, 0x8, RZ ;  /* 0x0000000809157810 */ /* 0x000fe40007ffe0ff */
[----:B--2---:R2:W-:Y:S04]  /*0fb0*/  STG.E desc[UR8][R18.64+0x4], R29 ;  /* 0x0000041d12007986 */ /* 0x0045e8000c101908 */
[----:B------:R-:W3:Y:S01]  /*0fc0*/  LDG.E R27, desc[UR8][R14.64+-0x8] ;  /* 0xfffff8080e1b7981 */ /* 0x000ee2000c1e1900 */
[----:B------:R-:W-:-:S05]  /*0fd0*/  IMAD.WIDE R20, R21, 0x4, R10 ;  /* 0x0000000415147825 */ /* 0x000fca00078e020a */
[----:B---3--:R-:W-:Y:S04]  /*0fe0*/  STG.E desc[UR8][R20.64+-0x8], R27 ;  /* 0xfffff81b14007986 */ /* 0x008fe8000c101908 */
[----:B0-----:R-:W3:Y:S04]  /*0ff0*/  LDG.E R23, desc[UR8][R14.64+-0x4] ;  /* 0xfffffc080e177981 */ /* 0x001ee8000c1e1900 */
[----:B---3--:R0:W-:Y:S04]  /*1000*/  STG.E desc[UR8][R20.64+-0x4], R23 ;  /* 0xfffffc1714007986 */ /* 0x0081e8000c101908 */
[----:B-1----:R-:W3:Y:S01]  /*1010*/  LDG.E R25, desc[UR8][R14.64] ;  /* 0x000000080e197981 */ /* 0x002ee2000c1e1900 */
[----:B------:R-:W-:-:S03]  /*1020*/  VIADD R17, R3, 0xc ;  /* 0x0000000c03117836 */ /* 0x000fc60000000000 */
[----:B---3--:R1:W-:Y:S04]  /*1030*/  STG.E desc[UR8][R20.64], R25 ;  /* 0x0000001914007986 */ /* 0x0083e8000c101908 */
[----:B------:R-:W3:Y:S01]  /*1040*/  LDG.E R0, desc[UR8][R14.64+0x4] ;  /* 0x000004080e007981 */ /* 0x000ee2000c1e1900 */
[----:B------:R-:W-:Y:S01]  /*1050*/  IMAD.WIDE R16, R17, 0x4, R6 ;  /* 0x0000000411107825 */ /* 0x000fe200078e0206 */
[----:B--2---:R-:W-:Y:S02]  /*1060*/  IADD3 R19, PT, PT, R9, 0xc, RZ ;  /* 0x0000000c09137810 */ /* 0x004fe40007ffe0ff */
[----:B---3--:R4:W-:Y:S04]  /*1070*/  STG.E desc[UR8][R20.64+0x4], R0 ;  /* 0x0000040014007986 */ /* 0x0089e8000c101908 */
[----:B------:R-:W2:Y:S01]  /*1080*/  LDG.E R29, desc[UR8][R16.64+-0x8] ;  /* 0xfffff808101d7981 */ /* 0x000ea2000c1e1900 */
[----:B------:R-:W-:-:S05]  /*1090*/  IMAD.WIDE R18, R19, 0x4, R10 ;  /* 0x0000000413127825 */ /* 0x000fca00078e020a */
[----:B--2---:R4:W-:Y:S04]  /*10a0*/  STG.E desc[UR8][R18.64+-0x8], R29 ;  /* 0xfffff81d12007986 */ /* 0x0049e8000c101908 */
[----:B0-----:R-:W2:Y:S04]  /*10b0*/  LDG.E R23, desc[UR8][R16.64+-0x4] ;  /* 0xfffffc0810177981 */ /* 0x001ea8000c1e1900 */
[----:B--2---:R4:W-:Y:S04]  /*10c0*/  STG.E desc[UR8][R18.64+-0x4], R23 ;  /* 0xfffffc1712007986 */ /* 0x0049e8000c101908 */
[----:B-1----:R-:W2:Y:S01]  /*10d0*/  LDG.E R25, desc[UR8][R16.64] ;  /* 0x0000000810197981 */ /* 0x002ea2000c1e1900 */
[----:B------:R-:W-:-:S05]  /*10e0*/  VIADD R2, R2, 0x10 ;  /* 0x0000001002027836 */ /* 0x000fca0000000000 */
[----:B------:R-:W-:Y:S01]  /*10f0*/  ISETP.GE.AND P1, PT, R2, R13, PT ;  /* 0x0000000d0200720c */ /* 0x000fe20003f26270 */
[----:B--2---:R4:W-:Y:S04]  /*1100*/  STG.E desc[UR8][R18.64], R25 ;  /* 0x0000001912007986 */ /* 0x0049e8000c101908 */
[----:B------:R-:W2:Y:S01]  /*1110*/  LDG.E R15, desc[UR8][R16.64+0x4] ;  /* 0x00000408100f7981 */ /* 0x000ea2000c1e1900 */
[----:B------:R-:W-:Y:S01]  /*1120*/  IADD3 R3, PT, PT, R3, 0x10, RZ ;  /* 0x0000001003037810 */ /* 0x000fe20007ffe0ff */
[----:B------:R-:W-:Y:S02]  /*1130*/  VIADD R9, R9, 0x10 ;  /* 0x0000001009097836 */ /* 0x000fe40000000000 */
[----:B--2---:R4:W-:Y:S04]  /*1140*/  STG.E desc[UR8][R18.64+0x4], R15 ;  /* 0x0000040f12007986 */ /* 0x0049e8000c101908 */
[----:B------:R-:W-:Y:S05]  /*1150*/  @!P1 BRA `(.L_x_31) ;  /* 0xfffffffc00349947 */ /* 0x000fea000383ffff */
.L_x_30:
[----:B----4-:R-:W-:-:S04]  /*1160*/  IADD3 R0, PT, PT, R5, -R2, RZ ;  /* 0x8000000205007210 */ /* 0x010fc80007ffe0ff */
[----:B------:R-:W-:-:S13]  /*1170*/  ISETP.GT.AND P1, PT, R0, 0x4, PT ;  /* 0x000000040000780c */ /* 0x000fda0003f24270 */
[----:B------:R-:W-:Y:S05]  /*1180*/  @!P1 BRA `(.L_x_32) ;  /* 0x0000000000689947 */ /* 0x000fea0003800000 */
[----:B------:R-:W-:-:S05]  /*1190*/  IMAD.WIDE R12, R3, 0x4, R6 ;  /* 0x00000004030c7825 */ /* 0x000fca00078e0206 */
[----:B--2---:R-:W2:Y:S01]  /*11a0*/  LDG.E R19, desc[UR8][R12.64+-0x8] ;  /* 0xfffff8080c137981 */ /* 0x004ea2000c1e1900 */
[----:B------:R-:W-:-:S05]  /*11b0*/  IMAD.WIDE R14, R9, 0x4, R10 ;  /* 0x00000004090e7825 */ /* 0x000fca00078e020a */
[----:B--2---:R0:W-:Y:S04]  /*11c0*/  STG.E desc[UR8][R14.64+-0x8], R19 ;  /* 0xfffff8130e007986 */ /* 0x0041e8000c101908 */
[----:B---3--:R-:W2:Y:S04]  /*11d0*/  LDG.E R21, desc[UR8][R12.64+-0x4] ;  /* 0xfffffc080c157981 */ /* 0x008ea8000c1e1900 */
        /* <DEDUP_REMOVED lines=18> */
[----:B------:R-:W-:-:S02]  /*1300*/  IADD3 R3, PT, PT, R3, 0x8, RZ ;  /* 0x0000000803037810 */ /* 0x000fc40007ffe0ff */
[----:B------:R-:W-:Y:S01]  /*1310*/  IADD3 R9, PT, PT, R9, 0x8, RZ ;  /* 0x0000000809097810 */ /* 0x000fe20007ffe0ff */
[----:B--2---:R4:W-:Y:S08]  /*1320*/  STG.E desc[UR8][R18.64+0x4], R13 ;  /* 0x0000040d12007986 */ /* 0x0049f0000c101908 */
.L_x_32:
[----:B------:R-:W-:-:S13]  /*1330*/  ISETP.LT.OR P0, PT, R2, R5, P0 ;  /* 0x000000050200720c */ /* 0x000fda0000701670 */
[----:B------:R-:W-:Y:S05]  /*1340*/  @!P0 EXIT ;  /* 0x000000000000894d */ /* 0x000fea0003800000 */
[----:B------:R-:W-:-:S05]  /*1350*/  IMAD.WIDE R6, R3, 0x4, R6 ;  /* 0x0000000403067825 */ /* 0x000fca00078e0206 */
[----:B------:R-:W5:Y:S01]  /*1360*/  LDG.E R3, desc[UR8][R6.64+-0x8] ;  /* 0xfffff80806037981 */ /* 0x000f62000c1e1900 */
[----:B------:R-:W-:-:S05]  /*1370*/  IMAD.WIDE R10, R9, 0x4, R10 ;  /* 0x00000004090a7825 */ /* 0x000fca00078e020a */
[----:B-----5:R-:W-:Y:S04]  /*1380*/  STG.E desc[UR8][R10.64+-0x8], R3 ;  /* 0xfffff8030a007986 */ /* 0x020fe8000c101908 */
[----:B------:R-:W5:Y:S04]  /*1390*/  LDG.E R5, desc[UR8][R6.64+-0x4] ;  /* 0xfffffc0806057981 */ /* 0x000f68000c1e1900 */
[----:B-----5:R-:W-:Y:S04]  /*13a0*/  STG.E desc[UR8][R10.64+-0x4], R5 ;  /* 0xfffffc050a007986 */ /* 0x020fe8000c101908 */
[----:B------:R-:W5:Y:S04]  /*13b0*/  LDG.E R9, desc[UR8][R6.64] ;  /* 0x0000000806097981 */ /* 0x000f68000c1e1900 */
[----:B-----5:R-:W-:Y:S04]  /*13c0*/  STG.E desc[UR8][R10.64], R9 ;  /* 0x000000090a007986 */ /* 0x020fe8000c101908 */
[----:B----4-:R-:W4:Y:S04]  /*13d0*/  LDG.E R13, desc[UR8][R6.64+0x4] ;  /* 0x00000408060d7981 */ /* 0x010f28000c1e1900 */
[----:B----4-:R-:W-:Y:S01]  /*13e0*/  STG.E desc[UR8][R10.64+0x4], R13 ;  /* 0x0000040d0a007986 */ /* 0x010fe2000c101908 */
[----:B------:R-:W-:Y:S05]  /*13f0*/  EXIT ;  /* 0x000000000000794d */ /* 0x000fea0003800000 */
.L_x_33:
        /* <DEDUP_REMOVED lines=16> */
.L_x_42:


//--------------------- .text._Z15blockSortKernelPiii --------------------------
	.section	.text._Z15blockSortKernelPiii,"ax",@progbits
	.align	128
        .global         _Z15blockSortKernelPiii
        .type           _Z15blockSortKernelPiii,@function
        .size           _Z15blockSortKernelPiii,(.L_x_43 - _Z15blockSortKernelPiii)
        .other          _Z15blockSortKernelPiii,@"STO_CUDA_ENTRY STV_DEFAULT"
_Z15blockSortKernelPiii:
.text._Z15blockSortKernelPiii:
[----:B------:R-:W-:Y:S01]  /*0000*/  LDC R1, c[0x0][0x37c] ;  /* 0x0000df00ff017b82 */ /* 0x000fe20000000800 */
[----:B------:R-:W0:Y:S07]  /*0010*/  S2R R4, SR_TID.X ;  /* 0x0000000000047919 */ /* 0x000e2e0000002100 */
[----:B------:R-:W0:Y:S01]  /*0020*/  S2UR UR4, SR_CTAID.X ;  /* 0x00000000000479c3 */ /* 0x000e220000002500 */
[----:B------:R-:W1:Y:S01]  /*0030*/  LDCU.64 UR8, c[0x0][0x358] ;  /* 0x00006b00ff0877ac */ /* 0x000e620008000a00 */
[----:B------:R-:W-:-:S06]  /*0040*/  IMAD.MOV.U32 R0, RZ, RZ, 0x7fffffff ;  /* 0x7fffffffff007424 */ /* 0x000fcc00078e00ff */
[----:B------:R-:W0:Y:S08]  /*0050*/  LDC.64 R8, c[0x0][0x388] ;  /* 0x0000e200ff087b82 */ /* 0x000e300000000a00 */
[----:B------:R-:W2:Y:S01]  /*0060*/  LDC.64 R2, c[0x0][0x380] ;  /* 0x0000e000ff027b82 */ /* 0x000ea20000000a00 */
[----:B0-----:R-:W-:-:S05]  /*0070*/  IMAD R5, R9, UR4, R4 ;  /* 0x0000000409057c24 */ /* 0x001fca000f8e0204 */
[C---:B------:R-:W-:Y:S01]  /*0080*/  ISETP.GE.AND P0, PT, R5.reuse, R8, PT ;  /* 0x000000080500720c */ /* 0x040fe20003f06270 */
[----:B--2---:R-:W-:-:S12]  /*0090*/  IMAD.WIDE R2, R5, 0x4, R2 ;  /* 0x0000000405027825 */ /* 0x004fd800078e0202 */
[----:B-1----:R-:W2:Y:S01]  /*00a0*/  @!P0 LDG.E R0, desc[UR8][R2.64] ;  /* 0x0000000802008981 */ /* 0x002ea2000c1e1900 */
[----:B------:R-:W0:Y:S01]  /*00b0*/  S2UR UR5, SR_CgaCtaId ;  /* 0x00000000000579c3 */ /* 0x000e220000008800 */
[----:B------:R-:W-:Y:S01]  /*00c0*/  UMOV UR4, 0x400 ;  /* 0x0000040000047882 */ /* 0x000fe20000000000 */
[----:B------:R-:W-:Y:S01]  /*00d0*/  ISETP.GE.AND P0, PT, R9, 0x2, PT ;  /* 0x000000020900780c */ /* 0x000fe20003f06270 */
[----:B0-----:R-:W-:-:S06]  /*00e0*/  ULEA UR4, UR5, UR4, 0x18 ;  /* 0x0000000405047291 */ /* 0x001fcc000f8ec0ff */
[----:B------:R-:W-:-:S05]  /*00f0*/  LEA R7, R4, UR4, 0x2 ;  /* 0x0000000404077c11 */ /* 0x000fca000f8e10ff */
[----:B--2---:R0:W-:Y:S01]  /*0100*/  STS [R7], R0 ;  /* 0x0000000007007388 */ /* 0x0041e20000000800 */
[----:B------:R-:W-:Y:S06]  /*0110*/  BAR.SYNC.DEFER_BLOCKING 0x0 ;  /* 0x0000000000007b1d */ /* 0x000fec0000010000 */
[----:B------:R-:W-:Y:S05]  /*0120*/  @!P0 BRA `(.L_x_34) ;  /* 0x0000000000808947 */ /* 0x000fea0003800000 */
[----:B------:R-:W-:-:S05]  /*0130*/  UMOV UR5, 0x2 ;  /* 0x0000000200057882 */ /* 0x000fca0000000000 */
.L_x_39:
[----:B-12---:R-:W-:-:S05]  /*0140*/  UMOV UR6, UR5 ;  /* 0x0000000500067c82 */ /* 0x006fca0008000000 */
.L_x_38:
[----:B------:R-:W-:Y:S01]  /*0150*/  UMOV UR7, UR6 ;  /* 0x0000000600077c82 */ /* 0x000fe20008000000 */
[----:B------:R-:W-:Y:S01]  /*0160*/  USHF.R.U32.HI UR6, URZ, 0x1, UR6 ;  /* 0x00000001ff067899 */ /* 0x000fe20008011606 */
[----:B------:R-:W-:Y:S05]  /*0170*/  BSSY.RECONVERGENT B0, `(.L_x_35) ;  /* 0x0000014000007945 */ /* 0x000fea0003800200 */
[----:B-12---:R-:W-:-:S04]  /*0180*/  LOP3.LUT R9, R4, UR6, RZ, 0x3c, !PT ;  /* 0x0000000604097c12 */ /* 0x006fc8000f8e3cff */
[----:B------:R-:W-:-:S13]  /*0190*/  ISETP.GT.U32.AND P0, PT, R9, R4, PT ;  /* 0x000000040900720c */ /* 0x000fda0003f04070 */
[----:B------:R-:W-:Y:S05]  /*01a0*/  @!P0 BRA `(.L_x_36) ;  /* 0x0000000000408947 */ /* 0x000fea0003800000 */
[----:B------:R-:W-:-:S13]  /*01b0*/  LOP3.LUT P0, RZ, R4, UR5, RZ, 0xc0, !PT ;  /* 0x0000000504ff7c12 */ /* 0x000fda000f80c0ff */
[----:B------:R-:W-:Y:S05]  /*01c0*/  @P0 BRA `(.L_x_37) ;  /* 0x0000000000200947 */ /* 0x000fea0003800000 */
[----:B------:R-:W-:Y:S01]  /*01d0*/  LEA R9, R9, UR4, 0x2 ;  /* 0x0000000409097c11 */ /* 0x000fe2000f8e10ff */
[----:B0-----:R-:W-:Y:S04]  /*01e0*/  LDS R0, [R7] ;  /* 0x0000000007007984 */ /* 0x001fe80000000800 */
[----:B------:R-:W0:Y:S02]  /*01f0*/  LDS R6, [R9] ;  /* 0x0000000009067984 */ /* 0x000e240000000800 */
[----:B0-----:R-:W-:-:S13]  /*0200*/  ISETP.GT.AND P0, PT, R0, R6, PT ;  /* 0x000000060000720c */ /* 0x001fda0003f04270 */
[----:B------:R-:W-:Y:S05]  /*0210*/  @!P0 BRA `(.L_x_36) ;  /* 0x0000000000248947 */ /* 0x000fea0003800000 */
[----:B------:R2:W-:Y:S04]  /*0220*/  STS [R7], R6 ;  /* 0x0000000607007388 */ /* 0x0005e80000000800 */
[----:B------:R2:W-:Y:S01]  /*0230*/  STS [R9], R0 ;  /* 0x0000000009007388 */ /* 0x0005e20000000800 */
[----:B------:R-:W-:Y:S05]  /*0240*/  BRA `(.L_x_36) ;  /* 0x0000000000187947 */ /* 0x000fea0003800000 */
.L_x_37:
[----:B------:R-:W-:Y:S01]  /*0250*/  LEA R9, R9, UR4, 0x2 ;  /* 0x0000000409097c11 */ /* 0x000fe2000f8e10ff */
[----:B0-----:R-:W-:Y:S04]  /*0260*/  LDS R0, [R7] ;  /* 0x0000000007007984 */ /* 0x001fe80000000800 */
[----:B------:R-:W0:Y:S02]  /*0270*/  LDS R6, [R9] ;  /* 0x0000000009067984 */ /* 0x000e240000000800 */
[----:B0-----:R-:W-:-:S13]  /*0280*/  ISETP.GE.AND P0, PT, R0, R6, PT ;  /* 0x000000060000720c */ /* 0x001fda0003f06270 */
[----:B------:R1:W-:Y:S04]  /*0290*/  @!P0 STS [R7], R6 ;  /* 0x0000000607008388 */ /* 0x0003e80000000800 */
[----:B------:R1:W-:Y:S02]  /*02a0*/  @!P0 STS [R9], R0 ;  /* 0x0000000009008388 */ /* 0x0003e40000000800 */
.L_x_36:
[----:B------:R-:W-:Y:S05]  /*02b0*/  BSYNC.RECONVERGENT B0 ;  /* 0x0000000000007941 */ /* 0x000fea0003800200 */
.L_x_35:
[----:B------:R-:W-:Y:S01]  /*02c0*/  BAR.SYNC.DEFER_BLOCKING 0x0 ;  /* 0x0000000000007b1d */ /* 0x000fe20000010000 */
[----:B------:R-:W-:-:S09]  /*02d0*/  UISETP.GT.U32.AND UP0, UPT, UR7, 0x3, UPT ;  /* 0x000000030700788c */ /* 0x000fd2000bf04070 */
[----:B------:R-:W-:Y:S05]  /*02e0*/  BRA.U UP0, `(.L_x_38) ;  /* 0xfffffffd00987547 */ /* 0x000fea000b83ffff */
[----:B------:R-:W3:Y:S01]  /*02f0*/  LDCU UR6, c[0x0][0x38c] ;  /* 0x00007180ff0677ac */ /* 0x000ee20008000800 */
[----:B------:R-:W-:-:S04]  /*0300*/  USHF.L.U32 UR5, UR5, 0x1, URZ ;  /* 0x0000000105057899 */ /* 0x000fc800080006ff */
[----:B---3--:R-:W-:-:S09]  /*0310*/  UISETP.GT.AND UP0, UPT, UR5, UR6, UPT ;  /* 0x000000060500728c */ /* 0x008fd2000bf04270 */
[----:B------:R-:W-:Y:S05]  /*0320*/  BRA.U !UP0, `(.L_x_39) ;  /* 0xfffffffd08847547 */ /* 0x000fea000b83ffff */
.L_x_34:
[----:B------:R-:W3:Y:S02]  /*0330*/  LDCU UR6, c[0x0][0x388] ;  /* 0x00007100ff0677ac */ /* 0x000ee40008000800 */
[----:B---3--:R-:W-:-:S13]  /*0340*/  ISETP.GE.AND P0, PT, R5, UR6, PT ;  /* 0x0000000605007c0c */ /* 0x008fda000bf06270 */
[----:B------:R-:W-:Y:S05]  /*0350*/  @P0 EXIT ;  /* 0x000000000000094d */ /* 0x000fea0003800000 */
[----:B012---:R-:W0:Y:S04]  /*0360*/  LDS R7, [R7] ;  /* 0x0000000007077984 */ /* 0x007e280000000800 */
[----:B0-----:R-:W-:Y:S01]  /*0370*/  STG.E desc[UR8][R2.64], R7 ;  /* 0x0000000702007986 */ /* 0x001fe2000c101908 */
[----:B------:R-:W-:Y:S05]  /*0380*/  EXIT ;  /* 0x000000000000794d */ /* 0x000fea0003800000 */
.L_x_40:
        /* <DEDUP_REMOVED lines=15> */
.L_x_43:


//--------------------- .nv.shared._Z11mergeKernelPiS_ii --------------------------
	.section	.nv.shared._Z11mergeKernelPiS_ii,"aw",@nobits
	.sectionflags	@""
	.align	16
	.zero		1024


//--------------------- .nv.shared.reserved.0     --------------------------
	.section	.nv.shared.reserved.0,"aw",@nobits
	.weak		__nv_reservedSMEM_offset_0_alias
	.size		__nv_reservedSMEM_offset_0_alias, 0, 64
	.other		__nv_reservedSMEM_offset_0_alias,@"STO_CUDA_RESERVED_SHARED STV_DEFAULT"
__nv_reservedSMEM_offset_0_alias:
	.zero		0
	.zero		64


//--------------------- .nv.shared._Z19mergeKernelNoSharedPiS_ii --------------------------
	.section	.nv.shared._Z19mergeKernelNoSharedPiS_ii,"aw",@nobits
	.sectionflags	@""
	.align	16
	.zero		1024


//--------------------- .nv.shared._Z15blockSortKernelPiii --------------------------
	.section	.nv.shared._Z15blockSortKernelPiii,"aw",@nobits
	.sectionflags	@""
	.align	16
	.zero		1024


//--------------------- .nv.constant0._Z11mergeKernelPiS_ii --------------------------
	.section	.nv.constant0._Z11mergeKernelPiS_ii,"a",@progbits
	.sectionflags	@""
	.align	4
.nv.constant0._Z11mergeKernelPiS_ii:
	.zero		920


//--------------------- .nv.constant0._Z19mergeKernelNoSharedPiS_ii --------------------------
	.section	.nv.constant0._Z19mergeKernelNoSharedPiS_ii,"a",@progbits
	.sectionflags	@""
	.align	4
.nv.constant0._Z19mergeKernelNoSharedPiS_ii:
	.zero		920


//--------------------- .nv.constant0._Z15blockSortKernelPiii --------------------------
	.section	.nv.constant0._Z15blockSortKernelPiii,"a",@progbits
	.sectionflags	@""
	.align	4
.nv.constant0._Z15blockSortKernelPiii:
	.zero		912


//--------------------- SYMBOLS --------------------------

	.type		.nv.reservedSmem.offset0,@object
	.size		.nv.reservedSmem.offset0,0x4
	.type		.nv.reservedSmem.cap,@object
	.size		.nv.reservedSmem.cap,0x4
